//
// Generated by NVIDIA NVVM Compiler
//
// Compiler Build ID: CL-36424714
// Cuda compilation tools, release 13.0, V13.0.88
// Based on NVVM 20.0.0
//

.version 9.0
.target sm_100
.address_size 64

	// .globl	_Z8rng_inityP17curandStateXORWOW
.global .align 4 .b8 precalc_xorwow_matrix[102400];
.global .align 4 .b8 precalc_xorwow_offset_matrix[102400];
.global .align 4 .b8 mrg32k3aM1[2304];
.global .align 4 .b8 mrg32k3aM2[2304];
.global .align 4 .b8 mrg32k3aM1SubSeq[2016];
.global .align 4 .b8 mrg32k3aM2SubSeq[2016];
.global .align 4 .b8 mrg32k3aM1Seq[2304];
.global .align 4 .b8 mrg32k3aM2Seq[2304];
.const .align 8 .b8 __cr_lgamma_table[72];

.visible .entry _Z8rng_inityP17curandStateXORWOW(
	.param .u64 _Z8rng_inityP17curandStateXORWOW_param_0,
	.param .u64 .ptr .align 1 _Z8rng_inityP17curandStateXORWOW_param_1
)
{
	.reg .pred 	%p<24>;
	.reg .b32 	%r<413>;
	.reg .b64 	%rd<19>;

	ld.param.u64 	%rd8, [_Z8rng_inityP17curandStateXORWOW_param_0];
	ld.param.u64 	%rd9, [_Z8rng_inityP17curandStateXORWOW_param_1];
	cvta.to.global.u64 	%rd10, %rd9;
	mov.u32 	%r182, %ctaid.x;
	mov.u32 	%r183, %ntid.x;
	mov.u32 	%r184, %tid.x;
	mad.lo.s32 	%r185, %r182, %r183, %r184;
	cvt.u64.u32 	%rd18, %r185;
	mul.wide.u32 	%rd11, %r185, 48;
	add.s64 	%rd2, %rd10, %rd11;
	cvt.u32.u64 	%r186, %rd8;
	xor.b32  	%r187, %r186, -1429050551;
	mul.lo.s32 	%r188, %r187, 1099087573;
	{ .reg .b32 tmp; mov.b64 {tmp, %r189}, %rd8; }
	xor.b32  	%r190, %r189, -136515619;
	mul.lo.s32 	%r191, %r190, -1703105765;
	add.s32 	%r192, %r188, %r191;
	add.s32 	%r193, %r192, 6615241;
	add.s32 	%r194, %r188, 123456789;
	st.global.v2.u32 	[%rd2], {%r193, %r194};
	xor.b32  	%r195, %r188, 362436069;
	add.s32 	%r196, %r191, 521288629;
	st.global.v2.u32 	[%rd2+8], {%r195, %r196};
	xor.b32  	%r197, %r191, 88675123;
	add.s32 	%r198, %r188, 5783321;
	st.global.v2.u32 	[%rd2+16], {%r197, %r198};
	setp.eq.s32 	%p1, %r185, 0;
	@%p1 bra 	$L__BB0_42;
	mov.b32 	%r319, 0;
$L__BB0_2:
	and.b64  	%rd4, %rd18, 3;
	setp.eq.s64 	%p2, %rd4, 0;
	@%p2 bra 	$L__BB0_41;
	mul.wide.u32 	%rd12, %r319, 3200;
	mov.u64 	%rd13, precalc_xorwow_matrix;
	add.s64 	%rd5, %rd13, %rd12;
	cvt.u32.u64 	%r2, %rd4;
	mov.b32 	%r320, 0;
$L__BB0_4:
	mov.b32 	%r333, 0;
	mov.u32 	%r334, %r333;
	mov.u32 	%r335, %r333;
	mov.u32 	%r336, %r333;
	mov.u32 	%r337, %r333;
	mov.u32 	%r326, %r333;
$L__BB0_5:
	mul.wide.u32 	%rd14, %r326, 4;
	add.s64 	%rd15, %rd2, %rd14;
	ld.global.u32 	%r10, [%rd15+4];
	shl.b32 	%r11, %r326, 5;
	mov.b32 	%r332, 0;
$L__BB0_6:
	.pragma "nounroll";
	shr.u32 	%r203, %r10, %r332;
	and.b32  	%r204, %r203, 1;
	setp.eq.b32 	%p3, %r204, 1;
	not.pred 	%p4, %p3;
	add.s32 	%r205, %r11, %r332;
	mul.lo.s32 	%r206, %r205, 5;
	mul.wide.u32 	%rd16, %r206, 4;
	add.s64 	%rd6, %rd5, %rd16;
	@%p4 bra 	$L__BB0_8;
	ld.global.u32 	%r207, [%rd6];
	xor.b32  	%r337, %r337, %r207;
	ld.global.u32 	%r208, [%rd6+4];
	xor.b32  	%r336, %r336, %r208;
	ld.global.u32 	%r209, [%rd6+8];
	xor.b32  	%r335, %r335, %r209;
	ld.global.u32 	%r210, [%rd6+12];
	xor.b32  	%r334, %r334, %r210;
	ld.global.u32 	%r211, [%rd6+16];
	xor.b32  	%r333, %r333, %r211;
$L__BB0_8:
	and.b32  	%r213, %r203, 2;
	setp.eq.s32 	%p5, %r213, 0;
	@%p5 bra 	$L__BB0_10;
	ld.global.u32 	%r214, [%rd6+20];
	xor.b32  	%r337, %r337, %r214;
	ld.global.u32 	%r215, [%rd6+24];
	xor.b32  	%r336, %r336, %r215;
	ld.global.u32 	%r216, [%rd6+28];
	xor.b32  	%r335, %r335, %r216;
	ld.global.u32 	%r217, [%rd6+32];
	xor.b32  	%r334, %r334, %r217;
	ld.global.u32 	%r218, [%rd6+36];
	xor.b32  	%r333, %r333, %r218;
$L__BB0_10:
	and.b32  	%r220, %r203, 4;
	setp.eq.s32 	%p6, %r220, 0;
	@%p6 bra 	$L__BB0_12;
	ld.global.u32 	%r221, [%rd6+40];
	xor.b32  	%r337, %r337, %r221;
	ld.global.u32 	%r222, [%rd6+44];
	xor.b32  	%r336, %r336, %r222;
	ld.global.u32 	%r223, [%rd6+48];
	xor.b32  	%r335, %r335, %r223;
	ld.global.u32 	%r224, [%rd6+52];
	xor.b32  	%r334, %r334, %r224;
	ld.global.u32 	%r225, [%rd6+56];
	xor.b32  	%r333, %r333, %r225;
$L__BB0_12:
	and.b32  	%r227, %r203, 8;
	setp.eq.s32 	%p7, %r227, 0;
	@%p7 bra 	$L__BB0_14;
	ld.global.u32 	%r228, [%rd6+60];
	xor.b32  	%r337, %r337, %r228;
	ld.global.u32 	%r229, [%rd6+64];
	xor.b32  	%r336, %r336, %r229;
	ld.global.u32 	%r230, [%rd6+68];
	xor.b32  	%r335, %r335, %r230;
	ld.global.u32 	%r231, [%rd6+72];
	xor.b32  	%r334, %r334, %r231;
	ld.global.u32 	%r232, [%rd6+76];
	xor.b32  	%r333, %r333, %r232;
$L__BB0_14:
	and.b32  	%r234, %r203, 16;
	setp.eq.s32 	%p8, %r234, 0;
	@%p8 bra 	$L__BB0_16;
	ld.global.u32 	%r235, [%rd6+80];
	xor.b32  	%r337, %r337, %r235;
	ld.global.u32 	%r236, [%rd6+84];
	xor.b32  	%r336, %r336, %r236;
	ld.global.u32 	%r237, [%rd6+88];
	xor.b32  	%r335, %r335, %r237;
	ld.global.u32 	%r238, [%rd6+92];
	xor.b32  	%r334, %r334, %r238;
	ld.global.u32 	%r239, [%rd6+96];
	xor.b32  	%r333, %r333, %r239;
$L__BB0_16:
	and.b32  	%r241, %r203, 32;
	setp.eq.s32 	%p9, %r241, 0;
	@%p9 bra 	$L__BB0_18;
	ld.global.u32 	%r242, [%rd6+100];
	xor.b32  	%r337, %r337, %r242;
	ld.global.u32 	%r243, [%rd6+104];
	xor.b32  	%r336, %r336, %r243;
	ld.global.u32 	%r244, [%rd6+108];
	xor.b32  	%r335, %r335, %r244;
	ld.global.u32 	%r245, [%rd6+112];
	xor.b32  	%r334, %r334, %r245;
	ld.global.u32 	%r246, [%rd6+116];
	xor.b32  	%r333, %r333, %r246;
$L__BB0_18:
	and.b32  	%r248, %r203, 64;
	setp.eq.s32 	%p10, %r248, 0;
	@%p10 bra 	$L__BB0_20;
	ld.global.u32 	%r249, [%rd6+120];
	xor.b32  	%r337, %r337, %r249;
	ld.global.u32 	%r250, [%rd6+124];
	xor.b32  	%r336, %r336, %r250;
	ld.global.u32 	%r251, [%rd6+128];
	xor.b32  	%r335, %r335, %r251;
	ld.global.u32 	%r252, [%rd6+132];
	xor.b32  	%r334, %r334, %r252;
	ld.global.u32 	%r253, [%rd6+136];
	xor.b32  	%r333, %r333, %r253;
$L__BB0_20:
	and.b32  	%r255, %r203, 128;
	setp.eq.s32 	%p11, %r255, 0;
	@%p11 bra 	$L__BB0_22;
	ld.global.u32 	%r256, [%rd6+140];
	xor.b32  	%r337, %r337, %r256;
	ld.global.u32 	%r257, [%rd6+144];
	xor.b32  	%r336, %r336, %r257;
	ld.global.u32 	%r258, [%rd6+148];
	xor.b32  	%r335, %r335, %r258;
	ld.global.u32 	%r259, [%rd6+152];
	xor.b32  	%r334, %r334, %r259;
	ld.global.u32 	%r260, [%rd6+156];
	xor.b32  	%r333, %r333, %r260;
$L__BB0_22:
	and.b32  	%r262, %r203, 256;
	setp.eq.s32 	%p12, %r262, 0;
	@%p12 bra 	$L__BB0_24;
	ld.global.u32 	%r263, [%rd6+160];
	xor.b32  	%r337, %r337, %r263;
	ld.global.u32 	%r264, [%rd6+164];
	xor.b32  	%r336, %r336, %r264;
	ld.global.u32 	%r265, [%rd6+168];
	xor.b32  	%r335, %r335, %r265;
	ld.global.u32 	%r266, [%rd6+172];
	xor.b32  	%r334, %r334, %r266;
	ld.global.u32 	%r267, [%rd6+176];
	xor.b32  	%r333, %r333, %r267;
$L__BB0_24:
	and.b32  	%r269, %r203, 512;
	setp.eq.s32 	%p13, %r269, 0;
	@%p13 bra 	$L__BB0_26;
	ld.global.u32 	%r270, [%rd6+180];
	xor.b32  	%r337, %r337, %r270;
	ld.global.u32 	%r271, [%rd6+184];
	xor.b32  	%r336, %r336, %r271;
	ld.global.u32 	%r272, [%rd6+188];
	xor.b32  	%r335, %r335, %r272;
	ld.global.u32 	%r273, [%rd6+192];
	xor.b32  	%r334, %r334, %r273;
	ld.global.u32 	%r274, [%rd6+196];
	xor.b32  	%r333, %r333, %r274;
$L__BB0_26:
	and.b32  	%r276, %r203, 1024;
	setp.eq.s32 	%p14, %r276, 0;
	@%p14 bra 	$L__BB0_28;
	ld.global.u32 	%r277, [%rd6+200];
	xor.b32  	%r337, %r337, %r277;
	ld.global.u32 	%r278, [%rd6+204];
	xor.b32  	%r336, %r336, %r278;
	ld.global.u32 	%r279, [%rd6+208];
	xor.b32  	%r335, %r335, %r279;
	ld.global.u32 	%r280, [%rd6+212];
	xor.b32  	%r334, %r334, %r280;
	ld.global.u32 	%r281, [%rd6+216];
	xor.b32  	%r333, %r333, %r281;
$L__BB0_28:
	and.b32  	%r283, %r203, 2048;
	setp.eq.s32 	%p15, %r283, 0;
	@%p15 bra 	$L__BB0_30;
	ld.global.u32 	%r284, [%rd6+220];
	xor.b32  	%r337, %r337, %r284;
	ld.global.u32 	%r285, [%rd6+224];
	xor.b32  	%r336, %r336, %r285;
	ld.global.u32 	%r286, [%rd6+228];
	xor.b32  	%r335, %r335, %r286;
	ld.global.u32 	%r287, [%rd6+232];
	xor.b32  	%r334, %r334, %r287;
	ld.global.u32 	%r288, [%rd6+236];
	xor.b32  	%r333, %r333, %r288;
$L__BB0_30:
	and.b32  	%r290, %r203, 4096;
	setp.eq.s32 	%p16, %r290, 0;
	@%p16 bra 	$L__BB0_32;
	ld.global.u32 	%r291, [%rd6+240];
	xor.b32  	%r337, %r337, %r291;
	ld.global.u32 	%r292, [%rd6+244];
	xor.b32  	%r336, %r336, %r292;
	ld.global.u32 	%r293, [%rd6+248];
	xor.b32  	%r335, %r335, %r293;
	ld.global.u32 	%r294, [%rd6+252];
	xor.b32  	%r334, %r334, %r294;
	ld.global.u32 	%r295, [%rd6+256];
	xor.b32  	%r333, %r333, %r295;
$L__BB0_32:
	and.b32  	%r297, %r203, 8192;
	setp.eq.s32 	%p17, %r297, 0;
	@%p17 bra 	$L__BB0_34;
	ld.global.u32 	%r298, [%rd6+260];
	xor.b32  	%r337, %r337, %r298;
	ld.global.u32 	%r299, [%rd6+264];
	xor.b32  	%r336, %r336, %r299;
	ld.global.u32 	%r300, [%rd6+268];
	xor.b32  	%r335, %r335, %r300;
	ld.global.u32 	%r301, [%rd6+272];
	xor.b32  	%r334, %r334, %r301;
	ld.global.u32 	%r302, [%rd6+276];
	xor.b32  	%r333, %r333, %r302;
$L__BB0_34:
	and.b32  	%r304, %r203, 16384;
	setp.eq.s32 	%p18, %r304, 0;
	@%p18 bra 	$L__BB0_36;
	ld.global.u32 	%r305, [%rd6+280];
	xor.b32  	%r337, %r337, %r305;
	ld.global.u32 	%r306, [%rd6+284];
	xor.b32  	%r336, %r336, %r306;
	ld.global.u32 	%r307, [%rd6+288];
	xor.b32  	%r335, %r335, %r307;
	ld.global.u32 	%r308, [%rd6+292];
	xor.b32  	%r334, %r334, %r308;
	ld.global.u32 	%r309, [%rd6+296];
	xor.b32  	%r333, %r333, %r309;
$L__BB0_36:
	and.b32  	%r311, %r203, 32768;
	setp.eq.s32 	%p19, %r311, 0;
	@%p19 bra 	$L__BB0_38;
	ld.global.u32 	%r312, [%rd6+300];
	xor.b32  	%r337, %r337, %r312;
	ld.global.u32 	%r313, [%rd6+304];
	xor.b32  	%r336, %r336, %r313;
	ld.global.u32 	%r314, [%rd6+308];
	xor.b32  	%r335, %r335, %r314;
	ld.global.u32 	%r315, [%rd6+312];
	xor.b32  	%r334, %r334, %r315;
	ld.global.u32 	%r316, [%rd6+316];
	xor.b32  	%r333, %r333, %r316;
$L__BB0_38:
	add.s32 	%r332, %r332, 16;
	setp.ne.s32 	%p20, %r332, 32;
	@%p20 bra 	$L__BB0_6;
	mad.lo.s32 	%r317, %r326, -31, %r11;
	add.s32 	%r326, %r317, 1;
	setp.ne.s32 	%p21, %r326, 5;
	@%p21 bra 	$L__BB0_5;
	st.global.u32 	[%rd2+4], %r337;
	st.global.u32 	[%rd2+8], %r336;
	st.global.u32 	[%rd2+12], %r335;
	st.global.u32 	[%rd2+16], %r334;
	st.global.u32 	[%rd2+20], %r333;
	add.s32 	%r320, %r320, 1;
	setp.lt.u32 	%p22, %r320, %r2;
	@%p22 bra 	$L__BB0_4;
$L__BB0_41:
	shr.u64 	%rd7, %rd18, 2;
	add.s32 	%r319, %r319, 1;
	setp.gt.u64 	%p23, %rd18, 3;
	mov.u64 	%rd18, %rd7;
	@%p23 bra 	$L__BB0_2;
$L__BB0_42:
	mov.b32 	%r318, 0;
	st.global.v2.u32 	[%rd2+24], {%r318, %r318};
	st.global.u32 	[%rd2+32], %r318;
	mov.b64 	%rd17, 0;
	st.global.u64 	[%rd2+40], %rd17;
	ret;

}
	// .globl	_Z16exchange_faces_0Pf
.visible .entry _Z16exchange_faces_0Pf(
	.param .u64 .ptr .align 1 _Z16exchange_faces_0Pf_param_0
)
{
	.reg .b32 	%r<16>;
	.reg .b32 	%f<3>;
	.reg .b64 	%rd<10>;

	ld.param.u64 	%rd1, [_Z16exchange_faces_0Pf_param_0];
	cvta.to.global.u64 	%rd2, %rd1;
	mov.u32 	%r1, %ctaid.x;
	mov.u32 	%r2, %ntid.x;
	mov.u32 	%r3, %tid.x;
	mad.lo.s32 	%r4, %r1, %r2, %r3;
	add.s32 	%r5, %r4, 1;
	mov.u32 	%r6, %ctaid.y;
	mov.u32 	%r7, %ntid.y;
	mov.u32 	%r8, %tid.y;
	mad.lo.s32 	%r9, %r6, %r7, %r8;
	add.s32 	%r10, %r9, 1;
	mov.u32 	%r11, %ctaid.z;
	mov.u32 	%r12, %ntid.z;
	mov.u32 	%r13, %tid.z;
	mad.lo.s32 	%r14, %r11, %r12, %r13;
	mul.wide.u32 	%rd3, %r5, 6;
	mul.wide.u32 	%rd4, %r10, 36;
	add.s64 	%rd5, %rd3, %rd4;
	mad.lo.s32 	%r15, %r14, 216, 216;
	cvt.u64.u32 	%rd6, %r15;
	add.s64 	%rd7, %rd5, %rd6;
	shl.b64 	%rd8, %rd7, 2;
	add.s64 	%rd9, %rd2, %rd8;
	ld.global.f32 	%f1, [%rd9+16];
	st.global.f32 	[%rd9], %f1;
	ld.global.f32 	%f2, [%rd9+4];
	st.global.f32 	[%rd9+20], %f2;
	ret;

}
	// .globl	_Z16exchange_faces_1Pf
.visible .entry _Z16exchange_faces_1Pf(
	.param .u64 .ptr .align 1 _Z16exchange_faces_1Pf_param_0
)
{
	.reg .b32 	%r<16>;
	.reg .b32 	%f<3>;
	.reg .b64 	%rd<10>;

	ld.param.u64 	%rd1, [_Z16exchange_faces_1Pf_param_0];
	cvta.to.global.u64 	%rd2, %rd1;
	mov.u32 	%r1, %ctaid.x;
	mov.u32 	%r2, %ntid.x;
	mov.u32 	%r3, %tid.x;
	mad.lo.s32 	%r4, %r1, %r2, %r3;
	add.s32 	%r5, %r4, 1;
	cvt.u64.u32 	%rd3, %r5;
	mov.u32 	%r6, %ctaid.y;
	mov.u32 	%r7, %ntid.y;
	mov.u32 	%r8, %tid.y;
	mad.lo.s32 	%r9, %r6, %r7, %r8;
	add.s32 	%r10, %r9, 1;
	mov.u32 	%r11, %ctaid.z;
	mov.u32 	%r12, %ntid.z;
	mov.u32 	%r13, %tid.z;
	mad.lo.s32 	%r14, %r11, %r12, %r13;
	mul.wide.u32 	%rd4, %r10, 36;
	add.s64 	%rd5, %rd4, %rd3;
	mad.lo.s32 	%r15, %r14, 216, 216;
	cvt.u64.u32 	%rd6, %r15;
	add.s64 	%rd7, %rd5, %rd6;
	shl.b64 	%rd8, %rd7, 2;
	add.s64 	%rd9, %rd2, %rd8;
	ld.global.f32 	%f1, [%rd9+96];
	st.global.f32 	[%rd9], %f1;
	ld.global.f32 	%f2, [%rd9+24];
	st.global.f32 	[%rd9+120], %f2;
	ret;

}
	// .globl	_Z16exchange_faces_2Pf
.visible .entry _Z16exchange_faces_2Pf(
	.param .u64 .ptr .align 1 _Z16exchange_faces_2Pf_param_0
)
{
	.reg .b32 	%r<16>;
	.reg .b32 	%f<3>;
	.reg .b64 	%rd<10>;

	ld.param.u64 	%rd1, [_Z16exchange_faces_2Pf_param_0];
	cvta.to.global.u64 	%rd2, %rd1;
	mov.u32 	%r1, %ctaid.x;
	mov.u32 	%r2, %ntid.x;
	mov.u32 	%r3, %tid.x;
	mad.lo.s32 	%r4, %r1, %r2, %r3;
	add.s32 	%r5, %r4, 1;
	cvt.u64.u32 	%rd3, %r5;
	mov.u32 	%r6, %ctaid.y;
	mov.u32 	%r7, %ntid.y;
	mov.u32 	%r8, %tid.y;
	mad.lo.s32 	%r9, %r6, %r7, %r8;
	mov.u32 	%r10, %ctaid.z;
	mov.u32 	%r11, %ntid.z;
	mov.u32 	%r12, %tid.z;
	mad.lo.s32 	%r13, %r10, %r11, %r12;
	mul.lo.s32 	%r14, %r9, 6;
	mad.lo.s32 	%r15, %r13, 216, 216;
	cvt.u64.u32 	%rd4, %r15;
	add.s64 	%rd5, %rd4, %rd3;
	cvt.u64.u32 	%rd6, %r14;
	add.s64 	%rd7, %rd5, %rd6;
	shl.b64 	%rd8, %rd7, 2;
	add.s64 	%rd9, %rd8, %rd2;
	ld.global.f32 	%f1, [%rd9+600];
	st.global.f32 	[%rd9+24], %f1;
	ld.global.f32 	%f2, [%rd9+168];
	st.global.f32 	[%rd9+744], %f2;
	ret;

}
	// .globl	_Z16exchange_faces_3Pf
.visible .entry _Z16exchange_faces_3Pf(
	.param .u64 .ptr .align 1 _Z16exchange_faces_3Pf_param_0
)
{
	.reg .b32 	%r<16>;
	.reg .b32 	%f<3>;
	.reg .b64 	%rd<10>;

	ld.param.u64 	%rd1, [_Z16exchange_faces_3Pf_param_0];
	cvta.to.global.u64 	%rd2, %rd1;
	mov.u32 	%r1, %ctaid.x;
	mov.u32 	%r2, %ntid.x;
	mov.u32 	%r3, %tid.x;
	mad.lo.s32 	%r4, %r1, %r2, %r3;
	add.s32 	%r5, %r4, 1;
	cvt.u64.u32 	%rd3, %r5;
	mov.u32 	%r6, %ctaid.y;
	mov.u32 	%r7, %ntid.y;
	mov.u32 	%r8, %tid.y;
	mad.lo.s32 	%r9, %r6, %r7, %r8;
	mov.u32 	%r10, %ctaid.z;
	mov.u32 	%r11, %ntid.z;
	mov.u32 	%r12, %tid.z;
	mad.lo.s32 	%r13, %r10, %r11, %r12;
	mul.lo.s32 	%r14, %r9, 6;
	mad.lo.s32 	%r15, %r13, 36, 36;
	cvt.u64.u32 	%rd4, %r15;
	cvt.u64.u32 	%rd5, %r14;
	add.s64 	%rd6, %rd5, %rd3;
	add.s64 	%rd7, %rd6, %rd4;
	shl.b64 	%rd8, %rd7, 2;
	add.s64 	%rd9, %rd8, %rd2;
	ld.global.f32 	%f1, [%rd9+3480];
	st.global.f32 	[%rd9+24], %f1;
	ld.global.f32 	%f2, [%rd9+888];
	st.global.f32 	[%rd9+4344], %f2;
	ret;

}
	// .globl	_Z15mc_update_blackIXadL_Z12delta_S_freePfmfEEEvS0_P17curandStateXORWOW
.visible .entry _Z15mc_update_blackIXadL_Z12delta_S_freePfmfEEEvS0_P17curandStateXORWOW(
	.param .u64 .ptr .align 1 _Z15mc_update_blackIXadL_Z12delta_S_freePfmfEEEvS0_P17curandStateXORWOW_param_0,
	.param .u64 .ptr .align 1 _Z15mc_update_blackIXadL_Z12delta_S_freePfmfEEEvS0_P17curandStateXORWOW_param_1
)
{
	.reg .pred 	%p<9>;
	.reg .b32 	%r<149>;
	.reg .b32 	%f<194>;
	.reg .b64 	%rd<28>;
	.reg .b64 	%fd<2>;

	ld.param.u64 	%rd7, [_Z15mc_update_blackIXadL_Z12delta_S_freePfmfEEEvS0_P17curandStateXORWOW_param_0];
	ld.param.u64 	%rd8, [_Z15mc_update_blackIXadL_Z12delta_S_freePfmfEEEvS0_P17curandStateXORWOW_param_1];
	cvta.to.global.u64 	%rd1, %rd7;
	cvta.to.global.u64 	%rd9, %rd8;
	mov.u32 	%r48, %ctaid.x;
	mov.u32 	%r49, %ntid.x;
	mov.u32 	%r50, %tid.x;
	mad.lo.s32 	%r51, %r48, %r49, %r50;
	cvt.u64.u32 	%rd10, %r51;
	mov.u32 	%r52, %ctaid.y;
	mov.u32 	%r53, %ntid.y;
	mov.u32 	%r54, %tid.y;
	mad.lo.s32 	%r55, %r52, %r53, %r54;
	cvt.u64.u32 	%rd11, %r55;
	mov.u32 	%r56, %ctaid.z;
	mov.u32 	%r57, %ntid.z;
	mov.u32 	%r58, %tid.z;
	mad.lo.s32 	%r59, %r56, %r57, %r58;
	cvt.u64.u32 	%rd12, %r59;
	mul.wide.u32 	%rd13, %r55, 2;
	add.s64 	%rd14, %rd13, %rd10;
	mul.wide.u32 	%rd15, %r59, 8;
	add.s64 	%rd16, %rd14, %rd15;
	mad.lo.s64 	%rd2, %rd16, 48, %rd9;
	ld.global.v2.u32 	{%r1, %r60}, [%rd2];
	ld.global.v2.u32 	{%r129, %r3}, [%rd2+8];
	ld.global.v2.u32 	{%r4, %r5}, [%rd2+16];
	ld.global.v2.u32 	{%r6, %r7}, [%rd2+24];
	ld.global.f32 	%f1, [%rd2+32];
	ld.global.f64 	%fd1, [%rd2+40];
	add.s64 	%rd17, %rd11, %rd12;
	mul.wide.u32 	%rd18, %r51, 2;
	mul.wide.u32 	%rd19, %r55, 6;
	mul.wide.u32 	%rd20, %r59, 36;
	and.b64  	%rd3, %rd17, 1;
	add.s64 	%rd21, %rd19, %rd18;
	add.s64 	%rd4, %rd21, %rd20;
	or.b64  	%rd22, %rd4, %rd3;
	shr.u32 	%r61, %r60, 2;
	xor.b32  	%r62, %r61, %r60;
	shl.b32 	%r63, %r5, 4;
	shl.b32 	%r64, %r62, 1;
	xor.b32  	%r65, %r63, %r64;
	xor.b32  	%r66, %r65, %r5;
	xor.b32  	%r8, %r66, %r62;
	add.s32 	%r130, %r1, 362437;
	add.s32 	%r67, %r8, %r130;
	cvt.rn.f32.u32 	%f23, %r67;
	fma.rn.f32 	%f24, %f23, 0f2F800000, 0f2F000000;
	fma.rn.f32 	%f25, %f24, 0f40000000, 0fBF800000;
	mul.f32 	%f2, %f25, 0f3F333333;
	shl.b64 	%rd23, %rd22, 2;
	add.s64 	%rd5, %rd1, %rd23;
	ld.global.f32 	%f3, [%rd5+1036];
	mul.f32 	%f26, %f2, 0f3F000000;
	fma.rn.f32 	%f27, %f3, 0f40000000, %f2;
	mul.f32 	%f28, %f26, %f27;
	mul.f32 	%f29, %f2, 0f3E800000;
	mul.f32 	%f30, %f3, 0f41000000;
	fma.rn.f32 	%f31, %f2, 0f40800000, %f30;
	ld.global.f32 	%f32, [%rd5+1040];
	sub.f32 	%f33, %f31, %f32;
	ld.global.f32 	%f34, [%rd5+1032];
	sub.f32 	%f35, %f33, %f34;
	ld.global.f32 	%f36, [%rd5+1060];
	sub.f32 	%f37, %f35, %f36;
	ld.global.f32 	%f38, [%rd5+1012];
	sub.f32 	%f39, %f37, %f38;
	ld.global.f32 	%f40, [%rd5+1180];
	sub.f32 	%f41, %f39, %f40;
	ld.global.f32 	%f42, [%rd5+892];
	sub.f32 	%f43, %f41, %f42;
	ld.global.f32 	%f44, [%rd5+1900];
	sub.f32 	%f45, %f43, %f44;
	ld.global.f32 	%f46, [%rd5+172];
	sub.f32 	%f47, %f45, %f46;
	mul.f32 	%f48, %f29, %f47;
	fma.rn.f32 	%f4, %f28, 0f3D800000, %f48;
	setp.lt.f32 	%p1, %f4, 0f00000000;
	mov.f32 	%f190, 0f3F800000;
	mov.u32 	%r125, %r8;
	mov.u32 	%r126, %r5;
	mov.u32 	%r127, %r4;
	mov.u32 	%r135, %r3;
	@%p1 bra 	$L__BB5_2;
	fma.rn.f32 	%f49, %f4, 0fBBBB989D, 0f3F000000;
	cvt.sat.f32.f32 	%f50, %f49;
	mov.f32 	%f51, 0f4B400001;
	mov.f32 	%f52, 0f437C0000;
	fma.rm.f32 	%f53, %f50, %f52, %f51;
	add.f32 	%f54, %f53, 0fCB40007F;
	neg.f32 	%f55, %f54;
	fma.rn.f32 	%f56, %f4, 0fBFB8AA3B, %f55;
	fma.rn.f32 	%f57, %f4, 0fB2A57060, %f56;
	mov.b32 	%r68, %f53;
	shl.b32 	%r69, %r68, 23;
	mov.b32 	%f58, %r69;
	ex2.approx.ftz.f32 	%f59, %f57;
	mul.f32 	%f60, %f59, %f58;
	shr.u32 	%r70, %r129, 2;
	xor.b32  	%r71, %r70, %r129;
	shl.b32 	%r72, %r8, 4;
	shl.b32 	%r73, %r71, 1;
	xor.b32  	%r74, %r73, %r72;
	xor.b32  	%r75, %r74, %r71;
	xor.b32  	%r125, %r75, %r8;
	add.s32 	%r130, %r1, 724874;
	add.s32 	%r76, %r125, %r130;
	cvt.rn.f32.u32 	%f61, %r76;
	fma.rn.f32 	%f62, %f61, 0f2F800000, 0f2F000000;
	setp.gt.f32 	%p2, %f60, %f62;
	selp.f32 	%f190, 0f3F800000, 0f00000000, %p2;
	mov.u32 	%r126, %r8;
	mov.u32 	%r127, %r5;
	mov.u32 	%r135, %r4;
	mov.u32 	%r129, %r3;
$L__BB5_2:
	fma.rn.f32 	%f64, %f2, %f190, %f3;
	st.global.f32 	[%rd5+1036], %f64;
	xor.b64  	%rd24, %rd3, 1;
	add.s64 	%rd25, %rd4, %rd24;
	shl.b64 	%rd26, %rd25, 2;
	shr.u32 	%r77, %r129, 2;
	xor.b32  	%r78, %r77, %r129;
	shl.b32 	%r79, %r125, 4;
	shl.b32 	%r80, %r78, 1;
	xor.b32  	%r81, %r79, %r80;
	xor.b32  	%r82, %r81, %r125;
	xor.b32  	%r18, %r82, %r78;
	add.s32 	%r136, %r130, 362437;
	add.s32 	%r83, %r18, %r136;
	cvt.rn.f32.u32 	%f65, %r83;
	fma.rn.f32 	%f66, %f65, 0f2F800000, 0f2F000000;
	fma.rn.f32 	%f67, %f66, 0f40000000, 0fBF800000;
	mul.f32 	%f7, %f67, 0f3F333333;
	add.s64 	%rd27, %rd26, %rd1;
	add.s64 	%rd6, %rd27, 864;
	ld.global.f32 	%f8, [%rd27+1900];
	mul.f32 	%f68, %f7, 0f3F000000;
	fma.rn.f32 	%f69, %f8, 0f40000000, %f7;
	mul.f32 	%f70, %f68, %f69;
	mul.f32 	%f71, %f7, 0f3E800000;
	mul.f32 	%f72, %f8, 0f41000000;
	fma.rn.f32 	%f73, %f7, 0f40800000, %f72;
	ld.global.f32 	%f74, [%rd27+1904];
	sub.f32 	%f75, %f73, %f74;
	ld.global.f32 	%f76, [%rd27+1896];
	sub.f32 	%f77, %f75, %f76;
	ld.global.f32 	%f78, [%rd27+1924];
	sub.f32 	%f79, %f77, %f78;
	ld.global.f32 	%f80, [%rd27+1876];
	sub.f32 	%f81, %f79, %f80;
	ld.global.f32 	%f82, [%rd27+2044];
	sub.f32 	%f83, %f81, %f82;
	ld.global.f32 	%f84, [%rd27+1756];
	sub.f32 	%f85, %f83, %f84;
	ld.global.f32 	%f86, [%rd27+2764];
	sub.f32 	%f87, %f85, %f86;
	ld.global.f32 	%f88, [%rd27+1036];
	sub.f32 	%f89, %f87, %f88;
	mul.f32 	%f90, %f71, %f89;
	fma.rn.f32 	%f9, %f70, 0f3D800000, %f90;
	setp.lt.f32 	%p3, %f9, 0f00000000;
	mov.f32 	%f191, 0f3F800000;
	mov.u32 	%r131, %r18;
	mov.u32 	%r132, %r125;
	mov.u32 	%r133, %r126;
	mov.u32 	%r141, %r127;
	@%p3 bra 	$L__BB5_4;
	fma.rn.f32 	%f91, %f9, 0fBBBB989D, 0f3F000000;
	cvt.sat.f32.f32 	%f92, %f91;
	mov.f32 	%f93, 0f4B400001;
	mov.f32 	%f94, 0f437C0000;
	fma.rm.f32 	%f95, %f92, %f94, %f93;
	add.f32 	%f96, %f95, 0fCB40007F;
	neg.f32 	%f97, %f96;
	fma.rn.f32 	%f98, %f9, 0fBFB8AA3B, %f97;
	fma.rn.f32 	%f99, %f9, 0fB2A57060, %f98;
	mov.b32 	%r84, %f95;
	shl.b32 	%r85, %r84, 23;
	mov.b32 	%f100, %r85;
	ex2.approx.ftz.f32 	%f101, %f99;
	mul.f32 	%f102, %f101, %f100;
	shr.u32 	%r86, %r135, 2;
	xor.b32  	%r87, %r86, %r135;
	shl.b32 	%r88, %r18, 4;
	shl.b32 	%r89, %r87, 1;
	xor.b32  	%r90, %r89, %r88;
	xor.b32  	%r91, %r90, %r87;
	xor.b32  	%r131, %r91, %r18;
	add.s32 	%r136, %r130, 724874;
	add.s32 	%r92, %r131, %r136;
	cvt.rn.f32.u32 	%f103, %r92;
	fma.rn.f32 	%f104, %f103, 0f2F800000, 0f2F000000;
	setp.gt.f32 	%p4, %f102, %f104;
	selp.f32 	%f191, 0f3F800000, 0f00000000, %p4;
	mov.u32 	%r132, %r18;
	mov.u32 	%r133, %r125;
	mov.u32 	%r141, %r126;
	mov.u32 	%r135, %r127;
$L__BB5_4:
	fma.rn.f32 	%f106, %f7, %f191, %f8;
	st.global.f32 	[%rd6+1036], %f106;
	shr.u32 	%r93, %r135, 2;
	xor.b32  	%r94, %r93, %r135;
	shl.b32 	%r95, %r131, 4;
	shl.b32 	%r96, %r94, 1;
	xor.b32  	%r97, %r95, %r96;
	xor.b32  	%r98, %r97, %r131;
	xor.b32  	%r28, %r98, %r94;
	add.s32 	%r142, %r136, 362437;
	add.s32 	%r99, %r28, %r142;
	cvt.rn.f32.u32 	%f107, %r99;
	fma.rn.f32 	%f108, %f107, 0f2F800000, 0f2F000000;
	fma.rn.f32 	%f109, %f108, 0f40000000, 0fBF800000;
	mul.f32 	%f12, %f109, 0f3F333333;
	ld.global.f32 	%f13, [%rd5+2764];
	mul.f32 	%f110, %f12, 0f3F000000;
	fma.rn.f32 	%f111, %f13, 0f40000000, %f12;
	mul.f32 	%f112, %f110, %f111;
	mul.f32 	%f113, %f12, 0f3E800000;
	mul.f32 	%f114, %f13, 0f41000000;
	fma.rn.f32 	%f115, %f12, 0f40800000, %f114;
	ld.global.f32 	%f116, [%rd5+2768];
	sub.f32 	%f117, %f115, %f116;
	ld.global.f32 	%f118, [%rd5+2760];
	sub.f32 	%f119, %f117, %f118;
	ld.global.f32 	%f120, [%rd5+2788];
	sub.f32 	%f121, %f119, %f120;
	ld.global.f32 	%f122, [%rd5+2740];
	sub.f32 	%f123, %f121, %f122;
	ld.global.f32 	%f124, [%rd5+2908];
	sub.f32 	%f125, %f123, %f124;
	ld.global.f32 	%f126, [%rd5+2620];
	sub.f32 	%f127, %f125, %f126;
	ld.global.f32 	%f128, [%rd5+3628];
	sub.f32 	%f129, %f127, %f128;
	ld.global.f32 	%f130, [%rd5+1900];
	sub.f32 	%f131, %f129, %f130;
	mul.f32 	%f132, %f113, %f131;
	fma.rn.f32 	%f14, %f112, 0f3D800000, %f132;
	setp.lt.f32 	%p5, %f14, 0f00000000;
	mov.f32 	%f192, 0f3F800000;
	mov.u32 	%r137, %r28;
	mov.u32 	%r138, %r131;
	mov.u32 	%r139, %r132;
	mov.u32 	%r147, %r133;
	@%p5 bra 	$L__BB5_6;
	fma.rn.f32 	%f133, %f14, 0fBBBB989D, 0f3F000000;
	cvt.sat.f32.f32 	%f134, %f133;
	mov.f32 	%f135, 0f4B400001;
	mov.f32 	%f136, 0f437C0000;
	fma.rm.f32 	%f137, %f134, %f136, %f135;
	add.f32 	%f138, %f137, 0fCB40007F;
	neg.f32 	%f139, %f138;
	fma.rn.f32 	%f140, %f14, 0fBFB8AA3B, %f139;
	fma.rn.f32 	%f141, %f14, 0fB2A57060, %f140;
	mov.b32 	%r100, %f137;
	shl.b32 	%r101, %r100, 23;
	mov.b32 	%f142, %r101;
	ex2.approx.ftz.f32 	%f143, %f141;
	mul.f32 	%f144, %f143, %f142;
	shr.u32 	%r102, %r141, 2;
	xor.b32  	%r103, %r102, %r141;
	shl.b32 	%r104, %r28, 4;
	shl.b32 	%r105, %r103, 1;
	xor.b32  	%r106, %r105, %r104;
	xor.b32  	%r107, %r106, %r103;
	xor.b32  	%r137, %r107, %r28;
	add.s32 	%r142, %r136, 724874;
	add.s32 	%r108, %r137, %r142;
	cvt.rn.f32.u32 	%f145, %r108;
	fma.rn.f32 	%f146, %f145, 0f2F800000, 0f2F000000;
	setp.gt.f32 	%p6, %f144, %f146;
	selp.f32 	%f192, 0f3F800000, 0f00000000, %p6;
	mov.u32 	%r138, %r28;
	mov.u32 	%r139, %r131;
	mov.u32 	%r147, %r132;
	mov.u32 	%r141, %r133;
$L__BB5_6:
	fma.rn.f32 	%f148, %f12, %f192, %f13;
	st.global.f32 	[%rd5+2764], %f148;
	shr.u32 	%r109, %r141, 2;
	xor.b32  	%r110, %r109, %r141;
	shl.b32 	%r111, %r137, 4;
	shl.b32 	%r112, %r110, 1;
	xor.b32  	%r113, %r111, %r112;
	xor.b32  	%r114, %r113, %r137;
	xor.b32  	%r38, %r114, %r110;
	add.s32 	%r148, %r142, 362437;
	add.s32 	%r115, %r38, %r148;
	cvt.rn.f32.u32 	%f149, %r115;
	fma.rn.f32 	%f150, %f149, 0f2F800000, 0f2F000000;
	fma.rn.f32 	%f151, %f150, 0f40000000, 0fBF800000;
	mul.f32 	%f17, %f151, 0f3F333333;
	ld.global.f32 	%f18, [%rd6+2764];
	mul.f32 	%f152, %f17, 0f3F000000;
	fma.rn.f32 	%f153, %f18, 0f40000000, %f17;
	mul.f32 	%f154, %f152, %f153;
	mul.f32 	%f155, %f17, 0f3E800000;
	mul.f32 	%f156, %f18, 0f41000000;
	fma.rn.f32 	%f157, %f17, 0f40800000, %f156;
	ld.global.f32 	%f158, [%rd6+2768];
	sub.f32 	%f159, %f157, %f158;
	ld.global.f32 	%f160, [%rd6+2760];
	sub.f32 	%f161, %f159, %f160;
	ld.global.f32 	%f162, [%rd6+2788];
	sub.f32 	%f163, %f161, %f162;
	ld.global.f32 	%f164, [%rd6+2740];
	sub.f32 	%f165, %f163, %f164;
	ld.global.f32 	%f166, [%rd6+2908];
	sub.f32 	%f167, %f165, %f166;
	ld.global.f32 	%f168, [%rd6+2620];
	sub.f32 	%f169, %f167, %f168;
	ld.global.f32 	%f170, [%rd6+3628];
	sub.f32 	%f171, %f169, %f170;
	ld.global.f32 	%f172, [%rd6+1900];
	sub.f32 	%f173, %f171, %f172;
	mul.f32 	%f174, %f155, %f173;
	fma.rn.f32 	%f19, %f154, 0f3D800000, %f174;
	setp.lt.f32 	%p7, %f19, 0f00000000;
	mov.f32 	%f193, 0f3F800000;
	mov.u32 	%r143, %r38;
	mov.u32 	%r144, %r137;
	mov.u32 	%r145, %r138;
	mov.u32 	%r146, %r139;
	@%p7 bra 	$L__BB5_8;
	fma.rn.f32 	%f175, %f19, 0fBBBB989D, 0f3F000000;
	cvt.sat.f32.f32 	%f176, %f175;
	mov.f32 	%f177, 0f4B400001;
	mov.f32 	%f178, 0f437C0000;
	fma.rm.f32 	%f179, %f176, %f178, %f177;
	add.f32 	%f180, %f179, 0fCB40007F;
	neg.f32 	%f181, %f180;
	fma.rn.f32 	%f182, %f19, 0fBFB8AA3B, %f181;
	fma.rn.f32 	%f183, %f19, 0fB2A57060, %f182;
	mov.b32 	%r116, %f179;
	shl.b32 	%r117, %r116, 23;
	mov.b32 	%f184, %r117;
	ex2.approx.ftz.f32 	%f185, %f183;
	mul.f32 	%f186, %f185, %f184;
	shr.u32 	%r118, %r147, 2;
	xor.b32  	%r119, %r118, %r147;
	shl.b32 	%r120, %r38, 4;
	shl.b32 	%r121, %r119, 1;
	xor.b32  	%r122, %r121, %r120;
	xor.b32  	%r123, %r122, %r119;
	xor.b32  	%r143, %r123, %r38;
	add.s32 	%r148, %r142, 724874;
	add.s32 	%r124, %r143, %r148;
	cvt.rn.f32.u32 	%f187, %r124;
	fma.rn.f32 	%f188, %f187, 0f2F800000, 0f2F000000;
	setp.gt.f32 	%p8, %f186, %f188;
	selp.f32 	%f193, 0f3F800000, 0f00000000, %p8;
	mov.u32 	%r144, %r38;
	mov.u32 	%r145, %r137;
	mov.u32 	%r146, %r138;
	mov.u32 	%r147, %r139;
$L__BB5_8:
	fma.rn.f32 	%f189, %f17, %f193, %f18;
	st.global.f32 	[%rd6+2764], %f189;
	st.global.v2.u32 	[%rd2], {%r148, %r147};
	st.global.v2.u32 	[%rd2+8], {%r146, %r145};
	st.global.v2.u32 	[%rd2+16], {%r144, %r143};
	st.global.v2.u32 	[%rd2+24], {%r6, %r7};
	st.global.f32 	[%rd2+32], %f1;
	st.global.f64 	[%rd2+40], %fd1;
	ret;

}
	// .globl	_Z15mc_update_whiteIXadL_Z12delta_S_freePfmfEEEvS0_P17curandStateXORWOW
.visible .entry _Z15mc_update_whiteIXadL_Z12delta_S_freePfmfEEEvS0_P17curandStateXORWOW(
	.param .u64 .ptr .align 1 _Z15mc_update_whiteIXadL_Z12delta_S_freePfmfEEEvS0_P17curandStateXORWOW_param_0,
	.param .u64 .ptr .align 1 _Z15mc_update_whiteIXadL_Z12delta_S_freePfmfEEEvS0_P17curandStateXORWOW_param_1
)
{
	.reg .pred 	%p<9>;
	.reg .b32 	%r<149>;
	.reg .b32 	%f<194>;
	.reg .b64 	%rd<28>;
	.reg .b64 	%fd<2>;

	ld.param.u64 	%rd7, [_Z15mc_update_whiteIXadL_Z12delta_S_freePfmfEEEvS0_P17curandStateXORWOW_param_0];
	ld.param.u64 	%rd8, [_Z15mc_update_whiteIXadL_Z12delta_S_freePfmfEEEvS0_P17curandStateXORWOW_param_1];
	cvta.to.global.u64 	%rd1, %rd7;
	cvta.to.global.u64 	%rd9, %rd8;
	mov.u32 	%r48, %ctaid.x;
	mov.u32 	%r49, %ntid.x;
	mov.u32 	%r50, %tid.x;
	mad.lo.s32 	%r51, %r48, %r49, %r50;
	cvt.u64.u32 	%rd10, %r51;
	mov.u32 	%r52, %ctaid.y;
	mov.u32 	%r53, %ntid.y;
	mov.u32 	%r54, %tid.y;
	mad.lo.s32 	%r55, %r52, %r53, %r54;
	cvt.u64.u32 	%rd11, %r55;
	mov.u32 	%r56, %ctaid.z;
	mov.u32 	%r57, %ntid.z;
	mov.u32 	%r58, %tid.z;
	mad.lo.s32 	%r59, %r56, %r57, %r58;
	cvt.u64.u32 	%rd12, %r59;
	mul.wide.u32 	%rd13, %r55, 2;
	add.s64 	%rd14, %rd13, %rd10;
	mul.wide.u32 	%rd15, %r59, 8;
	add.s64 	%rd16, %rd14, %rd15;
	mad.lo.s64 	%rd2, %rd16, 48, %rd9;
	ld.global.v2.u32 	{%r1, %r60}, [%rd2];
	ld.global.v2.u32 	{%r129, %r3}, [%rd2+8];
	ld.global.v2.u32 	{%r4, %r5}, [%rd2+16];
	ld.global.v2.u32 	{%r6, %r7}, [%rd2+24];
	ld.global.f32 	%f1, [%rd2+32];
	ld.global.f64 	%fd1, [%rd2+40];
	add.s64 	%rd17, %rd11, %rd12;
	mul.wide.u32 	%rd18, %r51, 2;
	mul.wide.u32 	%rd19, %r55, 6;
	mul.wide.u32 	%rd20, %r59, 36;
	and.b64  	%rd3, %rd17, 1;
	xor.b64  	%rd21, %rd3, 1;
	add.s64 	%rd22, %rd19, %rd18;
	add.s64 	%rd4, %rd22, %rd20;
	or.b64  	%rd23, %rd4, %rd21;
	shr.u32 	%r61, %r60, 2;
	xor.b32  	%r62, %r61, %r60;
	shl.b32 	%r63, %r5, 4;
	shl.b32 	%r64, %r62, 1;
	xor.b32  	%r65, %r63, %r64;
	xor.b32  	%r66, %r65, %r5;
	xor.b32  	%r8, %r66, %r62;
	add.s32 	%r130, %r1, 362437;
	add.s32 	%r67, %r8, %r130;
	cvt.rn.f32.u32 	%f23, %r67;
	fma.rn.f32 	%f24, %f23, 0f2F800000, 0f2F000000;
	fma.rn.f32 	%f25, %f24, 0f40000000, 0fBF800000;
	mul.f32 	%f2, %f25, 0f3F333333;
	shl.b64 	%rd24, %rd23, 2;
	add.s64 	%rd5, %rd1, %rd24;
	ld.global.f32 	%f3, [%rd5+1036];
	mul.f32 	%f26, %f2, 0f3F000000;
	fma.rn.f32 	%f27, %f3, 0f40000000, %f2;
	mul.f32 	%f28, %f26, %f27;
	mul.f32 	%f29, %f2, 0f3E800000;
	mul.f32 	%f30, %f3, 0f41000000;
	fma.rn.f32 	%f31, %f2, 0f40800000, %f30;
	ld.global.f32 	%f32, [%rd5+1040];
	sub.f32 	%f33, %f31, %f32;
	ld.global.f32 	%f34, [%rd5+1032];
	sub.f32 	%f35, %f33, %f34;
	ld.global.f32 	%f36, [%rd5+1060];
	sub.f32 	%f37, %f35, %f36;
	ld.global.f32 	%f38, [%rd5+1012];
	sub.f32 	%f39, %f37, %f38;
	ld.global.f32 	%f40, [%rd5+1180];
	sub.f32 	%f41, %f39, %f40;
	ld.global.f32 	%f42, [%rd5+892];
	sub.f32 	%f43, %f41, %f42;
	ld.global.f32 	%f44, [%rd5+1900];
	sub.f32 	%f45, %f43, %f44;
	ld.global.f32 	%f46, [%rd5+172];
	sub.f32 	%f47, %f45, %f46;
	mul.f32 	%f48, %f29, %f47;
	fma.rn.f32 	%f4, %f28, 0f3D800000, %f48;
	setp.lt.f32 	%p1, %f4, 0f00000000;
	mov.f32 	%f190, 0f3F800000;
	mov.u32 	%r125, %r8;
	mov.u32 	%r126, %r5;
	mov.u32 	%r127, %r4;
	mov.u32 	%r135, %r3;
	@%p1 bra 	$L__BB6_2;
	fma.rn.f32 	%f49, %f4, 0fBBBB989D, 0f3F000000;
	cvt.sat.f32.f32 	%f50, %f49;
	mov.f32 	%f51, 0f4B400001;
	mov.f32 	%f52, 0f437C0000;
	fma.rm.f32 	%f53, %f50, %f52, %f51;
	add.f32 	%f54, %f53, 0fCB40007F;
	neg.f32 	%f55, %f54;
	fma.rn.f32 	%f56, %f4, 0fBFB8AA3B, %f55;
	fma.rn.f32 	%f57, %f4, 0fB2A57060, %f56;
	mov.b32 	%r68, %f53;
	shl.b32 	%r69, %r68, 23;
	mov.b32 	%f58, %r69;
	ex2.approx.ftz.f32 	%f59, %f57;
	mul.f32 	%f60, %f59, %f58;
	shr.u32 	%r70, %r129, 2;
	xor.b32  	%r71, %r70, %r129;
	shl.b32 	%r72, %r8, 4;
	shl.b32 	%r73, %r71, 1;
	xor.b32  	%r74, %r73, %r72;
	xor.b32  	%r75, %r74, %r71;
	xor.b32  	%r125, %r75, %r8;
	add.s32 	%r130, %r1, 724874;
	add.s32 	%r76, %r125, %r130;
	cvt.rn.f32.u32 	%f61, %r76;
	fma.rn.f32 	%f62, %f61, 0f2F800000, 0f2F000000;
	setp.gt.f32 	%p2, %f60, %f62;
	selp.f32 	%f190, 0f3F800000, 0f00000000, %p2;
	mov.u32 	%r126, %r8;
	mov.u32 	%r127, %r5;
	mov.u32 	%r135, %r4;
	mov.u32 	%r129, %r3;
$L__BB6_2:
	fma.rn.f32 	%f64, %f2, %f190, %f3;
	st.global.f32 	[%rd5+1036], %f64;
	add.s64 	%rd25, %rd4, %rd3;
	shl.b64 	%rd26, %rd25, 2;
	shr.u32 	%r77, %r129, 2;
	xor.b32  	%r78, %r77, %r129;
	shl.b32 	%r79, %r125, 4;
	shl.b32 	%r80, %r78, 1;
	xor.b32  	%r81, %r79, %r80;
	xor.b32  	%r82, %r81, %r125;
	xor.b32  	%r18, %r82, %r78;
	add.s32 	%r136, %r130, 362437;
	add.s32 	%r83, %r18, %r136;
	cvt.rn.f32.u32 	%f65, %r83;
	fma.rn.f32 	%f66, %f65, 0f2F800000, 0f2F000000;
	fma.rn.f32 	%f67, %f66, 0f40000000, 0fBF800000;
	mul.f32 	%f7, %f67, 0f3F333333;
	add.s64 	%rd27, %rd26, %rd1;
	add.s64 	%rd6, %rd27, 864;
	ld.global.f32 	%f8, [%rd27+1900];
	mul.f32 	%f68, %f7, 0f3F000000;
	fma.rn.f32 	%f69, %f8, 0f40000000, %f7;
	mul.f32 	%f70, %f68, %f69;
	mul.f32 	%f71, %f7, 0f3E800000;
	mul.f32 	%f72, %f8, 0f41000000;
	fma.rn.f32 	%f73, %f7, 0f40800000, %f72;
	ld.global.f32 	%f74, [%rd27+1904];
	sub.f32 	%f75, %f73, %f74;
	ld.global.f32 	%f76, [%rd27+1896];
	sub.f32 	%f77, %f75, %f76;
	ld.global.f32 	%f78, [%rd27+1924];
	sub.f32 	%f79, %f77, %f78;
	ld.global.f32 	%f80, [%rd27+1876];
	sub.f32 	%f81, %f79, %f80;
	ld.global.f32 	%f82, [%rd27+2044];
	sub.f32 	%f83, %f81, %f82;
	ld.global.f32 	%f84, [%rd27+1756];
	sub.f32 	%f85, %f83, %f84;
	ld.global.f32 	%f86, [%rd27+2764];
	sub.f32 	%f87, %f85, %f86;
	ld.global.f32 	%f88, [%rd27+1036];
	sub.f32 	%f89, %f87, %f88;
	mul.f32 	%f90, %f71, %f89;
	fma.rn.f32 	%f9, %f70, 0f3D800000, %f90;
	setp.lt.f32 	%p3, %f9, 0f00000000;
	mov.f32 	%f191, 0f3F800000;
	mov.u32 	%r131, %r18;
	mov.u32 	%r132, %r125;
	mov.u32 	%r133, %r126;
	mov.u32 	%r141, %r127;
	@%p3 bra 	$L__BB6_4;
	fma.rn.f32 	%f91, %f9, 0fBBBB989D, 0f3F000000;
	cvt.sat.f32.f32 	%f92, %f91;
	mov.f32 	%f93, 0f4B400001;
	mov.f32 	%f94, 0f437C0000;
	fma.rm.f32 	%f95, %f92, %f94, %f93;
	add.f32 	%f96, %f95, 0fCB40007F;
	neg.f32 	%f97, %f96;
	fma.rn.f32 	%f98, %f9, 0fBFB8AA3B, %f97;
	fma.rn.f32 	%f99, %f9, 0fB2A57060, %f98;
	mov.b32 	%r84, %f95;
	shl.b32 	%r85, %r84, 23;
	mov.b32 	%f100, %r85;
	ex2.approx.ftz.f32 	%f101, %f99;
	mul.f32 	%f102, %f101, %f100;
	shr.u32 	%r86, %r135, 2;
	xor.b32  	%r87, %r86, %r135;
	shl.b32 	%r88, %r18, 4;
	shl.b32 	%r89, %r87, 1;
	xor.b32  	%r90, %r89, %r88;
	xor.b32  	%r91, %r90, %r87;
	xor.b32  	%r131, %r91, %r18;
	add.s32 	%r136, %r130, 724874;
	add.s32 	%r92, %r131, %r136;
	cvt.rn.f32.u32 	%f103, %r92;
	fma.rn.f32 	%f104, %f103, 0f2F800000, 0f2F000000;
	setp.gt.f32 	%p4, %f102, %f104;
	selp.f32 	%f191, 0f3F800000, 0f00000000, %p4;
	mov.u32 	%r132, %r18;
	mov.u32 	%r133, %r125;
	mov.u32 	%r141, %r126;
	mov.u32 	%r135, %r127;
$L__BB6_4:
	fma.rn.f32 	%f106, %f7, %f191, %f8;
	st.global.f32 	[%rd6+1036], %f106;
	shr.u32 	%r93, %r135, 2;
	xor.b32  	%r94, %r93, %r135;
	shl.b32 	%r95, %r131, 4;
	shl.b32 	%r96, %r94, 1;
	xor.b32  	%r97, %r95, %r96;
	xor.b32  	%r98, %r97, %r131;
	xor.b32  	%r28, %r98, %r94;
	add.s32 	%r142, %r136, 362437;
	add.s32 	%r99, %r28, %r142;
	cvt.rn.f32.u32 	%f107, %r99;
	fma.rn.f32 	%f108, %f107, 0f2F800000, 0f2F000000;
	fma.rn.f32 	%f109, %f108, 0f40000000, 0fBF800000;
	mul.f32 	%f12, %f109, 0f3F333333;
	ld.global.f32 	%f13, [%rd5+2764];
	mul.f32 	%f110, %f12, 0f3F000000;
	fma.rn.f32 	%f111, %f13, 0f40000000, %f12;
	mul.f32 	%f112, %f110, %f111;
	mul.f32 	%f113, %f12, 0f3E800000;
	mul.f32 	%f114, %f13, 0f41000000;
	fma.rn.f32 	%f115, %f12, 0f40800000, %f114;
	ld.global.f32 	%f116, [%rd5+2768];
	sub.f32 	%f117, %f115, %f116;
	ld.global.f32 	%f118, [%rd5+2760];
	sub.f32 	%f119, %f117, %f118;
	ld.global.f32 	%f120, [%rd5+2788];
	sub.f32 	%f121, %f119, %f120;
	ld.global.f32 	%f122, [%rd5+2740];
	sub.f32 	%f123, %f121, %f122;
	ld.global.f32 	%f124, [%rd5+2908];
	sub.f32 	%f125, %f123, %f124;
	ld.global.f32 	%f126, [%rd5+2620];
	sub.f32 	%f127, %f125, %f126;
	ld.global.f32 	%f128, [%rd5+3628];
	sub.f32 	%f129, %f127, %f128;
	ld.global.f32 	%f130, [%rd5+1900];
	sub.f32 	%f131, %f129, %f130;
	mul.f32 	%f132, %f113, %f131;
	fma.rn.f32 	%f14, %f112, 0f3D800000, %f132;
	setp.lt.f32 	%p5, %f14, 0f00000000;
	mov.f32 	%f192, 0f3F800000;
	mov.u32 	%r137, %r28;
	mov.u32 	%r138, %r131;
	mov.u32 	%r139, %r132;
	mov.u32 	%r147, %r133;
	@%p5 bra 	$L__BB6_6;
	fma.rn.f32 	%f133, %f14, 0fBBBB989D, 0f3F000000;
	cvt.sat.f32.f32 	%f134, %f133;
	mov.f32 	%f135, 0f4B400001;
	mov.f32 	%f136, 0f437C0000;
	fma.rm.f32 	%f137, %f134, %f136, %f135;
	add.f32 	%f138, %f137, 0fCB40007F;
	neg.f32 	%f139, %f138;
	fma.rn.f32 	%f140, %f14, 0fBFB8AA3B, %f139;
	fma.rn.f32 	%f141, %f14, 0fB2A57060, %f140;
	mov.b32 	%r100, %f137;
	shl.b32 	%r101, %r100, 23;
	mov.b32 	%f142, %r101;
	ex2.approx.ftz.f32 	%f143, %f141;
	mul.f32 	%f144, %f143, %f142;
	shr.u32 	%r102, %r141, 2;
	xor.b32  	%r103, %r102, %r141;
	shl.b32 	%r104, %r28, 4;
	shl.b32 	%r105, %r103, 1;
	xor.b32  	%r106, %r105, %r104;
	xor.b32  	%r107, %r106, %r103;
	xor.b32  	%r137, %r107, %r28;
	add.s32 	%r142, %r136, 724874;
	add.s32 	%r108, %r137, %r142;
	cvt.rn.f32.u32 	%f145, %r108;
	fma.rn.f32 	%f146, %f145, 0f2F800000, 0f2F000000;
	setp.gt.f32 	%p6, %f144, %f146;
	selp.f32 	%f192, 0f3F800000, 0f00000000, %p6;
	mov.u32 	%r138, %r28;
	mov.u32 	%r139, %r131;
	mov.u32 	%r147, %r132;
	mov.u32 	%r141, %r133;
$L__BB6_6:
	fma.rn.f32 	%f148, %f12, %f192, %f13;
	st.global.f32 	[%rd5+2764], %f148;
	shr.u32 	%r109, %r141, 2;
	xor.b32  	%r110, %r109, %r141;
	shl.b32 	%r111, %r137, 4;
	shl.b32 	%r112, %r110, 1;
	xor.b32  	%r113, %r111, %r112;
	xor.b32  	%r114, %r113, %r137;
	xor.b32  	%r38, %r114, %r110;
	add.s32 	%r148, %r142, 362437;
	add.s32 	%r115, %r38, %r148;
	cvt.rn.f32.u32 	%f149, %r115;
	fma.rn.f32 	%f150, %f149, 0f2F800000, 0f2F000000;
	fma.rn.f32 	%f151, %f150, 0f40000000, 0fBF800000;
	mul.f32 	%f17, %f151, 0f3F333333;
	ld.global.f32 	%f18, [%rd6+2764];
	mul.f32 	%f152, %f17, 0f3F000000;
	fma.rn.f32 	%f153, %f18, 0f40000000, %f17;
	mul.f32 	%f154, %f152, %f153;
	mul.f32 	%f155, %f17, 0f3E800000;
	mul.f32 	%f156, %f18, 0f41000000;
	fma.rn.f32 	%f157, %f17, 0f40800000, %f156;
	ld.global.f32 	%f158, [%rd6+2768];
	sub.f32 	%f159, %f157, %f158;
	ld.global.f32 	%f160, [%rd6+2760];
	sub.f32 	%f161, %f159, %f160;
	ld.global.f32 	%f162, [%rd6+2788];
	sub.f32 	%f163, %f161, %f162;
	ld.global.f32 	%f164, [%rd6+2740];
	sub.f32 	%f165, %f163, %f164;
	ld.global.f32 	%f166, [%rd6+2908];
	sub.f32 	%f167, %f165, %f166;
	ld.global.f32 	%f168, [%rd6+2620];
	sub.f32 	%f169, %f167, %f168;
	ld.global.f32 	%f170, [%rd6+3628];
	sub.f32 	%f171, %f169, %f170;
	ld.global.f32 	%f172, [%rd6+1900];
	sub.f32 	%f173, %f171, %f172;
	mul.f32 	%f174, %f155, %f173;
	fma.rn.f32 	%f19, %f154, 0f3D800000, %f174;
	setp.lt.f32 	%p7, %f19, 0f00000000;
	mov.f32 	%f193, 0f3F800000;
	mov.u32 	%r143, %r38;
	mov.u32 	%r144, %r137;
	mov.u32 	%r145, %r138;
	mov.u32 	%r146, %r139;
	@%p7 bra 	$L__BB6_8;
	fma.rn.f32 	%f175, %f19, 0fBBBB989D, 0f3F000000;
	cvt.sat.f32.f32 	%f176, %f175;
	mov.f32 	%f177, 0f4B400001;
	mov.f32 	%f178, 0f437C0000;
	fma.rm.f32 	%f179, %f176, %f178, %f177;
	add.f32 	%f180, %f179, 0fCB40007F;
	neg.f32 	%f181, %f180;
	fma.rn.f32 	%f182, %f19, 0fBFB8AA3B, %f181;
	fma.rn.f32 	%f183, %f19, 0fB2A57060, %f182;
	mov.b32 	%r116, %f179;
	shl.b32 	%r117, %r116, 23;
	mov.b32 	%f184, %r117;
	ex2.approx.ftz.f32 	%f185, %f183;
	mul.f32 	%f186, %f185, %f184;
	shr.u32 	%r118, %r147, 2;
	xor.b32  	%r119, %r118, %r147;
	shl.b32 	%r120, %r38, 4;
	shl.b32 	%r121, %r119, 1;
	xor.b32  	%r122, %r121, %r120;
	xor.b32  	%r123, %r122, %r119;
	xor.b32  	%r143, %r123, %r38;
	add.s32 	%r148, %r142, 724874;
	add.s32 	%r124, %r143, %r148;
	cvt.rn.f32.u32 	%f187, %r124;
	fma.rn.f32 	%f188, %f187, 0f2F800000, 0f2F000000;
	setp.gt.f32 	%p8, %f186, %f188;
	selp.f32 	%f193, 0f3F800000, 0f00000000, %p8;
	mov.u32 	%r144, %r38;
	mov.u32 	%r145, %r137;
	mov.u32 	%r146, %r138;
	mov.u32 	%r147, %r139;
$L__BB6_8:
	fma.rn.f32 	%f189, %f17, %f193, %f18;
	st.global.f32 	[%rd6+2764], %f189;
	st.global.v2.u32 	[%rd2], {%r148, %r147};
	st.global.v2.u32 	[%rd2+8], {%r146, %r145};
	st.global.v2.u32 	[%rd2+16], {%r144, %r143};
	st.global.v2.u32 	[%rd2+24], {%r6, %r7};
	st.global.f32 	[%rd2+32], %f1;
	st.global.f64 	[%rd2+40], %fd1;
	ret;

}


// ===== COMPILED SASS (sm_100) =====

	.target	sm_100

	.elftype	@"ET_EXEC"


//--------------------- .note.nv.tkinfo           --------------------------
	.section	.note.nv.tkinfo,"",@"SHT_NOTE"
	.sectionflags	@"SHF_NOTE_NV_TKINFO"
	.tkinfo
        /*0018*/ 	.word	0x00000002
        /*0030*/ 	.string	""
        /*0030*/ 	.string	"ptxas"
        /*0030*/ 	.string	"Cuda compilation tools, release 13.0, V13.0.88"
        /*0030*/ 	.string	"Build cuda_13.0.r13.0/compiler.36424714_0"
        /*0030*/ 	.string	"-arch sm_100 -m 64 "



//--------------------- .note.nv.cuinfo           --------------------------
	.section	.note.nv.cuinfo,"",@"SHT_NOTE"
	.sectionflags	@"SHF_NOTE_NV_CUINFO"
        /*0018*/ 	.short	0x0002
        /*001a*/ 	.short	0x0064
        /*001c*/ 	.short	0x0082
	.zero		2


//--------------------- .nv.info                  --------------------------
	.section	.nv.info,"",@"SHT_CUDA_INFO"
	.align	4


	//----- nvinfo : EIATTR_REGCOUNT
	.align		4
        /*0000*/ 	.byte	0x04, 0x2f
        /*0002*/ 	.short	(.L_10 - .L_9)
	.align		4
.L_9:
        /*0004*/ 	.word	index@(_Z8rng_inityP17curandStateXORWOW)
        /*0008*/ 	.word	0x0000001f


	//----- nvinfo : EIATTR_FRAME_SIZE
	.align		4
.L_10:
        /*000c*/ 	.byte	0x04, 0x11
        /*000e*/ 	.short	(.L_12 - .L_11)
	.align		4
.L_11:
        /*0010*/ 	.word	index@(_Z8rng_inityP17curandStateXORWOW)
        /*0014*/ 	.word	0x00000000


	//----- nvinfo : EIATTR_REGCOUNT
	.align		4
.L_12:
        /*0018*/ 	.byte	0x04, 0x2f
        /*001a*/ 	.short	(.L_14 - .L_13)
	.align		4
.L_13:
        /*001c*/ 	.word	index@(_Z16exchange_faces_0Pf)
        /*0020*/ 	.word	0x0000000a


	//----- nvinfo : EIATTR_FRAME_SIZE
	.align		4
.L_14:
        /*0024*/ 	.byte	0x04, 0x11
        /*0026*/ 	.short	(.L_16 - .L_15)
	.align		4
.L_15:
        /*0028*/ 	.word	index@(_Z16exchange_faces_0Pf)
        /*002c*/ 	.word	0x00000000


	//----- nvinfo : EIATTR_REGCOUNT
	.align		4
.L_16:
        /*0030*/ 	.byte	0x04, 0x2f
        /*0032*/ 	.short	(.L_18 - .L_17)
	.align		4
.L_17:
        /*0034*/ 	.word	index@(_Z16exchange_faces_1Pf)
        /*0038*/ 	.word	0x0000000c


	//----- nvinfo : EIATTR_FRAME_SIZE
	.align		4
.L_18:
        /*003c*/ 	.byte	0x04, 0x11
        /*003e*/ 	.short	(.L_20 - .L_19)
	.align		4
.L_19:
        /*0040*/ 	.word	index@(_Z16exchange_faces_1Pf)
        /*0044*/ 	.word	0x00000000


	//----- nvinfo : EIATTR_REGCOUNT
	.align		4
.L_20:
        /*0048*/ 	.byte	0x04, 0x2f
        /*004a*/ 	.short	(.L_22 - .L_21)
	.align		4
.L_21:
        /*004c*/ 	.word	index@(_Z16exchange_faces_2Pf)
        /*0050*/ 	.word	0x0000000a


	//----- nvinfo : EIATTR_FRAME_SIZE
	.align		4
.L_22:
        /*0054*/ 	.byte	0x04, 0x11
        /*0056*/ 	.short	(.L_24 - .L_23)
	.align		4
.L_23:
        /*0058*/ 	.word	index@(_Z16exchange_faces_2Pf)
        /*005c*/ 	.word	0x00000000


	//----- nvinfo : EIATTR_REGCOUNT
	.align		4
.L_24:
        /*0060*/ 	.byte	0x04, 0x2f
        /*0062*/ 	.short	(.L_26 - .L_25)
	.align		4
.L_25:
        /*0064*/ 	.word	index@(_Z16exchange_faces_3Pf)
        /*0068*/ 	.word	0x0000000a


	//----- nvinfo : EIATTR_FRAME_SIZE
	.align		4
.L_26:
        /*006c*/ 	.byte	0x04, 0x11
        /*006e*/ 	.short	(.L_28 - .L_27)
	.align		4
.L_27:
        /*0070*/ 	.word	index@(_Z16exchange_faces_3Pf)
        /*0074*/ 	.word	0x00000000


	//----- nvinfo : EIATTR_REGCOUNT
	.align		4
.L_28:
        /*0078*/ 	.byte	0x04, 0x2f
        /*007a*/ 	.short	(.L_30 - .L_29)
	.align		4
.L_29:
        /*007c*/ 	.word	index@(_Z15mc_update_blackIXadL_Z12delta_S_freePfmfEEEvS0_P17curandStateXORWOW)
        /*0080*/ 	.word	0x00000020


	//----- nvinfo : EIATTR_FRAME_SIZE
	.align		4
.L_30:
        /*0084*/ 	.byte	0x04, 0x11
        /*0086*/ 	.short	(.L_32 - .L_31)
	.align		4
.L_31:
        /*0088*/ 	.word	index@(_Z15mc_update_blackIXadL_Z12delta_S_freePfmfEEEvS0_P17curandStateXORWOW)
        /*008c*/ 	.word	0x00000000


	//----- nvinfo : EIATTR_REGCOUNT
	.align		4
.L_32:
        /*0090*/ 	.byte	0x04, 0x2f
        /*0092*/ 	.short	(.L_34 - .L_33)
	.align		4
.L_33:
        /*0094*/ 	.word	index@(_Z15mc_update_whiteIXadL_Z12delta_S_freePfmfEEEvS0_P17curandStateXORWOW)
        /*0098*/ 	.word	0x00000020


	//----- nvinfo : EIATTR_FRAME_SIZE
	.align		4
.L_34:
        /*009c*/ 	.byte	0x04, 0x11
        /*009e*/ 	.short	(.L_36 - .L_35)
	.align		4
.L_35:
        /*00a0*/ 	.word	index@(_Z15mc_update_whiteIXadL_Z12delta_S_freePfmfEEEvS0_P17curandStateXORWOW)
        /*00a4*/ 	.word	0x00000000


	//----- nvinfo : EIATTR_MIN_STACK_SIZE
	.align		4
.L_36:
        /*00a8*/ 	.byte	0x04, 0x12
        /*00aa*/ 	.short	(.L_38 - .L_37)
	.align		4
.L_37:
        /*00ac*/ 	.word	index@(_Z15mc_update_whiteIXadL_Z12delta_S_freePfmfEEEvS0_P17curandStateXORWOW)
        /*00b0*/ 	.word	0x00000000


	//----- nvinfo : EIATTR_MIN_STACK_SIZE
	.align		4
.L_38:
        /*00b4*/ 	.byte	0x04, 0x12
        /*00b6*/ 	.short	(.L_40 - .L_39)
	.align		4
.L_39:
        /*00b8*/ 	.word	index@(_Z15mc_update_blackIXadL_Z12delta_S_freePfmfEEEvS0_P17curandStateXORWOW)
        /*00bc*/ 	.word	0x00000000


	//----- nvinfo : EIATTR_MIN_STACK_SIZE
	.align		4
.L_40:
        /*00c0*/ 	.byte	0x04, 0x12
        /*00c2*/ 	.short	(.L_42 - .L_41)
	.align		4
.L_41:
        /*00c4*/ 	.word	index@(_Z16exchange_faces_3Pf)
        /*00c8*/ 	.word	0x00000000


	//----- nvinfo : EIATTR_MIN_STACK_SIZE
	.align		4
.L_42:
        /*00cc*/ 	.byte	0x04, 0x12
        /*00ce*/ 	.short	(.L_44 - .L_43)
	.align		4
.L_43:
        /*00d0*/ 	.word	index@(_Z16exchange_faces_2Pf)
        /*00d4*/ 	.word	0x00000000


	//----- nvinfo : EIATTR_MIN_STACK_SIZE
	.align		4
.L_44:
        /*00d8*/ 	.byte	0x04, 0x12
        /*00da*/ 	.short	(.L_46 - .L_45)
	.align		4
.L_45:
        /*00dc*/ 	.word	index@(_Z16exchange_faces_1Pf)
        /*00e0*/ 	.word	0x00000000


	//----- nvinfo : EIATTR_MIN_STACK_SIZE
	.align		4
.L_46:
        /*00e4*/ 	.byte	0x04, 0x12
        /*00e6*/ 	.short	(.L_48 - .L_47)
	.align		4
.L_47:
        /*00e8*/ 	.word	index@(_Z16exchange_faces_0Pf)
        /*00ec*/ 	.word	0x00000000


	//----- nvinfo : EIATTR_MIN_STACK_SIZE
	.align		4
.L_48:
        /*00f0*/ 	.byte	0x04, 0x12
        /*00f2*/ 	.short	(.L_50 - .L_49)
	.align		4
.L_49:
        /*00f4*/ 	.word	index@(_Z8rng_inityP17curandStateXORWOW)
        /*00f8*/ 	.word	0x00000000
.L_50:


//--------------------- .nv.compat                --------------------------
	.section	.nv.compat,"",@"SHT_CUDA_COMPAT_INFO"
	.align	4
        /*0000*/ 	.byte	0x02, 0x09, 0x00, 0x00, 0x02, 0x02, 0x01, 0x00, 0x02, 0x05, 0x05, 0x00, 0x03, 0x07, 0x01, 0x01
        /*0010*/ 	.byte	0x02, 0x03, 0x00, 0x00, 0x02, 0x06, 0x01, 0x00, 0x04, 0x0b, 0x08, 0x00, 0x09, 0x00, 0x00, 0x00
        /*0020*/ 	.byte	0x00, 0x00, 0x00, 0x00


//--------------------- .nv.info._Z15mc_update_whiteIXadL_Z12delta_S_freePfmfEEEvS0_P17curandStateXORWOW --------------------------
	.section	.nv.info._Z15mc_update_whiteIXadL_Z12delta_S_freePfmfEEEvS0_P17curandStateXORWOW,"",@"SHT_CUDA_INFO"
	.sectionflags	@""
	.align	4


	//----- nvinfo : EIATTR_CUDA_API_VERSION
	.align		4
        /*0000*/ 	.byte	0x04, 0x37
        /*0002*/ 	.short	(.L_52 - .L_51)
.L_51:
        /*0004*/ 	.word	0x00000082


	//----- nvinfo : EIATTR_KPARAM_INFO
	.align		4
.L_52:
        /*0008*/ 	.byte	0x04, 0x17
        /*000a*/ 	.short	(.L_54 - .L_53)
.L_53:
        /*000c*/ 	.word	0x00000000
        /*0010*/ 	.short	0x0001
        /*0012*/ 	.short	0x0008
        /*0014*/ 	.byte	0x00, 0xf5, 0x21, 0x00


	//----- nvinfo : EIATTR_KPARAM_INFO
	.align		4
.L_54:
        /*0018*/ 	.byte	0x04, 0x17
        /*001a*/ 	.short	(.L_56 - .L_55)
.L_55:
        /*001c*/ 	.word	0x00000000
        /*0020*/ 	.short	0x0000
        /*0022*/ 	.short	0x0000
        /*0024*/ 	.byte	0x00, 0xf5, 0x21, 0x00


	//----- nvinfo : EIATTR_SPARSE_MMA_MASK
	.align		4
.L_56:
        /*0028*/ 	.byte	0x03, 0x50
        /*002a*/ 	.short	0x0000


	//----- nvinfo : EIATTR_MAXREG_COUNT
	.align		4
        /*002c*/ 	.byte	0x03, 0x1b
        /*002e*/ 	.short	0x00ff


	//----- nvinfo : EIATTR_MERCURY_ISA_VERSION
	.align		4
        /*0030*/ 	.byte	0x03, 0x5f
        /*0032*/ 	.short	0x0101


	//----- nvinfo : EIATTR_VRC_CTA_INIT_COUNT
	.align		4
        /*0034*/ 	.byte	0x02, 0x4a
	.zero		1
	.zero		1


	//----- nvinfo : EIATTR_EXIT_INSTR_OFFSETS
	.align		4
        /*0038*/ 	.byte	0x04, 0x1c
        /*003a*/ 	.short	(.L_58 - .L_57)


	//   ....[0]....
.L_57:
        /*003c*/ 	.word	0x00001570


	//----- nvinfo : EIATTR_CRS_STACK_SIZE
	.align		4
.L_58:
        /*0040*/ 	.byte	0x04, 0x1e
        /*0042*/ 	.short	(.L_60 - .L_59)
.L_59:
        /*0044*/ 	.word	0x00000000


	//----- nvinfo : EIATTR_CBANK_PARAM_SIZE
	.align		4
.L_60:
        /*0048*/ 	.byte	0x03, 0x19
        /*004a*/ 	.short	0x0010


	//----- nvinfo : EIATTR_PARAM_CBANK
	.align		4
        /*004c*/ 	.byte	0x04, 0x0a
        /*004e*/ 	.short	(.L_62 - .L_61)
	.align		4
.L_61:
        /*0050*/ 	.word	index@(.nv.constant0._Z15mc_update_whiteIXadL_Z12delta_S_freePfmfEEEvS0_P17curandStateXORWOW)
        /*0054*/ 	.short	0x0380
        /*0056*/ 	.short	0x0010


	//----- nvinfo : EIATTR_SW_WAR
	.align		4
.L_62:
        /*0058*/ 	.byte	0x04, 0x36
        /*005a*/ 	.short	(.L_64 - .L_63)
.L_63:
        /*005c*/ 	.word	0x00000008
.L_64:


//--------------------- .nv.info._Z15mc_update_blackIXadL_Z12delta_S_freePfmfEEEvS0_P17curandStateXORWOW --------------------------
	.section	.nv.info._Z15mc_update_blackIXadL_Z12delta_S_freePfmfEEEvS0_P17curandStateXORWOW,"",@"SHT_CUDA_INFO"
	.sectionflags	@""
	.align	4


	//----- nvinfo : EIATTR_CUDA_API_VERSION
	.align		4
        /*0000*/ 	.byte	0x04, 0x37
        /*0002*/ 	.short	(.L_66 - .L_65)
.L_65:
        /*0004*/ 	.word	0x00000082


	//----- nvinfo : EIATTR_KPARAM_INFO
	.align		4
.L_66:
        /*0008*/ 	.byte	0x04, 0x17
        /*000a*/ 	.short	(.L_68 - .L_67)
.L_67:
        /*000c*/ 	.word	0x00000000
        /*0010*/ 	.short	0x0001
        /*0012*/ 	.short	0x0008
        /*0014*/ 	.byte	0x00, 0xf5, 0x21, 0x00


	//----- nvinfo : EIATTR_KPARAM_INFO
	.align		4
.L_68:
        /*0018*/ 	.byte	0x04, 0x17
        /*001a*/ 	.short	(.L_70 - .L_69)
.L_69:
        /*001c*/ 	.word	0x00000000
        /*0020*/ 	.short	0x0000
        /*0022*/ 	.short	0x0000
        /*0024*/ 	.byte	0x00, 0xf5, 0x21, 0x00


	//----- nvinfo : EIATTR_SPARSE_MMA_MASK
	.align		4
.L_70:
        /*0028*/ 	.byte	0x03, 0x50
        /*002a*/ 	.short	0x0000


	//----- nvinfo : EIATTR_MAXREG_COUNT
	.align		4
        /*002c*/ 	.byte	0x03, 0x1b
        /*002e*/ 	.short	0x00ff


	//----- nvinfo : EIATTR_MERCURY_ISA_VERSION
	.align		4
        /*0030*/ 	.byte	0x03, 0x5f
        /*0032*/ 	.short	0x0101


	//----- nvinfo : EIATTR_VRC_CTA_INIT_COUNT
	.align		4
        /*0034*/ 	.byte	0x02, 0x4a
	.zero		1
	.zero		1


	//----- nvinfo : EIATTR_EXIT_INSTR_OFFSETS
	.align		4
        /*0038*/ 	.byte	0x04, 0x1c
        /*003a*/ 	.short	(.L_72 - .L_71)


	//   ....[0]....
.L_71:
        /*003c*/ 	.word	0x00001580


	//----- nvinfo : EIATTR_CRS_STACK_SIZE
	.align		4
.L_72:
        /*0040*/ 	.byte	0x04, 0x1e
        /*0042*/ 	.short	(.L_74 - .L_73)
.L_73:
        /*0044*/ 	.word	0x00000000


	//----- nvinfo : EIATTR_CBANK_PARAM_SIZE
	.align		4
.L_74:
        /*0048*/ 	.byte	0x03, 0x19
        /*004a*/ 	.short	0x0010


	//----- nvinfo : EIATTR_PARAM_CBANK
	.align		4
        /*004c*/ 	.byte	0x04, 0x0a
        /*004e*/ 	.short	(.L_76 - .L_75)
	.align		4
.L_75:
        /*0050*/ 	.word	index@(.nv.constant0._Z15mc_update_blackIXadL_Z12delta_S_freePfmfEEEvS0_P17curandStateXORWOW)
        /*0054*/ 	.short	0x0380
        /*0056*/ 	.short	0x0010


	//----- nvinfo : EIATTR_SW_WAR
	.align		4
.L_76:
        /*0058*/ 	.byte	0x04, 0x36
        /*005a*/ 	.short	(.L_78 - .L_77)
.L_77:
        /*005c*/ 	.word	0x00000008
.L_78:


//--------------------- .nv.info._Z16exchange_faces_3Pf --------------------------
	.section	.nv.info._Z16exchange_faces_3Pf,"",@"SHT_CUDA_INFO"
	.sectionflags	@""
	.align	4


	//----- nvinfo : EIATTR_CUDA_API_VERSION
	.align		4
        /*0000*/ 	.byte	0x04, 0x37
        /*0002*/ 	.short	(.L_80 - .L_79)
.L_79:
        /*0004*/ 	.word	0x00000082


	//----- nvinfo : EIATTR_KPARAM_INFO
	.align		4
.L_80:
        /*0008*/ 	.byte	0x04, 0x17
        /*000a*/ 	.short	(.L_82 - .L_81)
.L_81:
        /*000c*/ 	.word	0x00000000
        /*0010*/ 	.short	0x0000
        /*0012*/ 	.short	0x0000
        /*0014*/ 	.byte	0x00, 0xf5, 0x21, 0x00


	//----- nvinfo : EIATTR_SPARSE_MMA_MASK
	.align		4
.L_82:
        /*0018*/ 	.byte	0x03, 0x50
        /*001a*/ 	.short	0x0000


	//----- nvinfo : EIATTR_MAXREG_COUNT
	.align		4
        /*001c*/ 	.byte	0x03, 0x1b
        /*001e*/ 	.short	0x00ff


	//----- nvinfo : EIATTR_MERCURY_ISA_VERSION
	.align		4
        /*0020*/ 	.byte	0x03, 0x5f
        /*0022*/ 	.short	0x0101


	//----- nvinfo : EIATTR_VRC_CTA_INIT_COUNT
	.align		4
        /*0024*/ 	.byte	0x02, 0x4a
	.zero		1
	.zero		1


	//----- nvinfo : EIATTR_EXIT_INSTR_OFFSETS
	.align		4
        /*0028*/ 	.byte	0x04, 0x1c
        /*002a*/ 	.short	(.L_84 - .L_83)


	//   ....[0]....
.L_83:
        /*002c*/ 	.word	0x000001b0


	//----- nvinfo : EIATTR_CBANK_PARAM_SIZE
	.align		4
.L_84:
        /*0030*/ 	.byte	0x03, 0x19
        /*0032*/ 	.short	0x0008


	//----- nvinfo : EIATTR_PARAM_CBANK
	.align		4
        /*0034*/ 	.byte	0x04, 0x0a
        /*0036*/ 	.short	(.L_86 - .L_85)
	.align		4
.L_85:
        /*0038*/ 	.word	index@(.nv.constant0._Z16exchange_faces_3Pf)
        /*003c*/ 	.short	0x0380
        /*003e*/ 	.short	0x0008


	//----- nvinfo : EIATTR_SW_WAR
	.align		4
.L_86:
        /*0040*/ 	.byte	0x04, 0x36
        /*0042*/ 	.short	(.L_88 - .L_87)
.L_87:
        /*0044*/ 	.word	0x00000008
.L_88:


//--------------------- .nv.info._Z16exchange_faces_2Pf --------------------------
	.section	.nv.info._Z16exchange_faces_2Pf,"",@"SHT_CUDA_INFO"
	.sectionflags	@""
	.align	4


	//----- nvinfo : EIATTR_CUDA_API_VERSION
	.align		4
        /*0000*/ 	.byte	0x04, 0x37
        /*0002*/ 	.short	(.L_90 - .L_89)
.L_89:
        /*0004*/ 	.word	0x00000082


	//----- nvinfo : EIATTR_KPARAM_INFO
	.align		4
.L_90:
        /*0008*/ 	.byte	0x04, 0x17
        /*000a*/ 	.short	(.L_92 - .L_91)
.L_91:
        /*000c*/ 	.word	0x00000000
        /*0010*/ 	.short	0x0000
        /*0012*/ 	.short	0x0000
        /*0014*/ 	.byte	0x00, 0xf5, 0x21, 0x00


	//----- nvinfo : EIATTR_SPARSE_MMA_MASK
	.align		4
.L_92:
        /*0018*/ 	.byte	0x03, 0x50
        /*001a*/ 	.short	0x0000


	//----- nvinfo : EIATTR_MAXREG_COUNT
	.align		4
        /*001c*/ 	.byte	0x03, 0x1b
        /*001e*/ 	.short	0x00ff


	//----- nvinfo : EIATTR_MERCURY_ISA_VERSION
	.align		4
        /*0020*/ 	.byte	0x03, 0x5f
        /*0022*/ 	.short	0x0101


	//----- nvinfo : EIATTR_VRC_CTA_INIT_COUNT
	.align		4
        /*0024*/ 	.byte	0x02, 0x4a
	.zero		1
	.zero		1


	//----- nvinfo : EIATTR_EXIT_INSTR_OFFSETS
	.align		4
        /*0028*/ 	.byte	0x04, 0x1c
        /*002a*/ 	.short	(.L_94 - .L_93)


	//   ....[0]....
.L_93:
        /*002c*/ 	.word	0x000001b0


	//----- nvinfo : EIATTR_CBANK_PARAM_SIZE
	.align		4
.L_94:
        /*0030*/ 	.byte	0x03, 0x19
        /*0032*/ 	.short	0x0008


	//----- nvinfo : EIATTR_PARAM_CBANK
	.align		4
        /*0034*/ 	.byte	0x04, 0x0a
        /*0036*/ 	.short	(.L_96 - .L_95)
	.align		4
.L_95:
        /*0038*/ 	.word	index@(.nv.constant0._Z16exchange_faces_2Pf)
        /*003c*/ 	.short	0x0380
        /*003e*/ 	.short	0x0008


	//----- nvinfo : EIATTR_SW_WAR
	.align		4
.L_96:
        /*0040*/ 	.byte	0x04, 0x36
        /*0042*/ 	.short	(.L_98 - .L_97)
.L_97:
        /*0044*/ 	.word	0x00000008
.L_98:


//--------------------- .nv.info._Z16exchange_faces_1Pf --------------------------
	.section	.nv.info._Z16exchange_faces_1Pf,"",@"SHT_CUDA_INFO"
	.sectionflags	@""
	.align	4


	//----- nvinfo : EIATTR_CUDA_API_VERSION
	.align		4
        /*0000*/ 	.byte	0x04, 0x37
        /*0002*/ 	.short	(.L_100 - .L_99)
.L_99:
        /*0004*/ 	.word	0x00000082


	//----- nvinfo : EIATTR_KPARAM_INFO
	.align		4
.L_100:
        /*0008*/ 	.byte	0x04, 0x17
        /*000a*/ 	.short	(.L_102 - .L_101)
.L_101:
        /*000c*/ 	.word	0x00000000
        /*0010*/ 	.short	0x0000
        /*0012*/ 	.short	0x0000
        /*0014*/ 	.byte	0x00, 0xf5, 0x21, 0x00


	//----- nvinfo : EIATTR_SPARSE_MMA_MASK
	.align		4
.L_102:
        /*0018*/ 	.byte	0x03, 0x50
        /*001a*/ 	.short	0x0000


	//----- nvinfo : EIATTR_MAXREG_COUNT
	.align		4
        /*001c*/ 	.byte	0x03, 0x1b
        /*001e*/ 	.short	0x00ff


	//----- nvinfo : EIATTR_MERCURY_ISA_VERSION
	.align		4
        /*0020*/ 	.byte	0x03, 0x5f
        /*0022*/ 	.short	0x0101


	//----- nvinfo : EIATTR_VRC_CTA_INIT_COUNT
	.align		4
        /*0024*/ 	.byte	0x02, 0x4a
	.zero		1
	.zero		1


	//----- nvinfo : EIATTR_EXIT_INSTR_OFFSETS
	.align		4
        /*0028*/ 	.byte	0x04, 0x1c
        /*002a*/ 	.short	(.L_104 - .L_103)


	//   ....[0]....
.L_103:
        /*002c*/ 	.word	0x000001d0


	//----- nvinfo : EIATTR_CBANK_PARAM_SIZE
	.align		4
.L_104:
        /*0030*/ 	.byte	0x03, 0x19
        /*0032*/ 	.short	0x0008


	//----- nvinfo : EIATTR_PARAM_CBANK
	.align		4
        /*0034*/ 	.byte	0x04, 0x0a
        /*0036*/ 	.short	(.L_106 - .L_105)
	.align		4
.L_105:
        /*0038*/ 	.word	index@(.nv.constant0._Z16exchange_faces_1Pf)
        /*003c*/ 	.short	0x0380
        /*003e*/ 	.short	0x0008


	//----- nvinfo : EIATTR_SW_WAR
	.align		4
.L_106:
        /*0040*/ 	.byte	0x04, 0x36
        /*0042*/ 	.short	(.L_108 - .L_107)
.L_107:
        /*0044*/ 	.word	0x00000008
.L_108:


//--------------------- .nv.info._Z16exchange_faces_0Pf --------------------------
	.section	.nv.info._Z16exchange_faces_0Pf,"",@"SHT_CUDA_INFO"
	.sectionflags	@""
	.align	4


	//----- nvinfo : EIATTR_CUDA_API_VERSION
	.align		4
        /*0000*/ 	.byte	0x04, 0x37
        /*0002*/ 	.short	(.L_110 - .L_109)
.L_109:
        /*0004*/ 	.word	0x00000082


	//----- nvinfo : EIATTR_KPARAM_INFO
	.align		4
.L_110:
        /*0008*/ 	.byte	0x04, 0x17
        /*000a*/ 	.short	(.L_112 - .L_111)
.L_111:
        /*000c*/ 	.word	0x00000000
        /*0010*/ 	.short	0x0000
        /*0012*/ 	.short	0x0000
        /*0014*/ 	.byte	0x00, 0xf5, 0x21, 0x00


	//----- nvinfo : EIATTR_SPARSE_MMA_MASK
	.align		4
.L_112:
        /*0018*/ 	.byte	0x03, 0x50
        /*001a*/ 	.short	0x0000


	//----- nvinfo : EIATTR_MAXREG_COUNT
	.align		4
        /*001c*/ 	.byte	0x03, 0x1b
        /*001e*/ 	.short	0x00ff


	//----- nvinfo : EIATTR_MERCURY_ISA_VERSION
	.align		4
        /*0020*/ 	.byte	0x03, 0x5f
        /*0022*/ 	.short	0x0101


	//----- nvinfo : EIATTR_VRC_CTA_INIT_COUNT
	.align		4
        /*0024*/ 	.byte	0x02, 0x4a
	.zero		1
	.zero		1


	//----- nvinfo : EIATTR_EXIT_INSTR_OFFSETS
	.align		4
        /*0028*/ 	.byte	0x04, 0x1c
        /*002a*/ 	.short	(.L_114 - .L_113)


	//   ....[0]....
.L_113:
        /*002c*/ 	.word	0x000001d0


	//----- nvinfo : EIATTR_CBANK_PARAM_SIZE
	.align		4
.L_114:
        /*0030*/ 	.byte	0x03, 0x19
        /*0032*/ 	.short	0x0008


	//----- nvinfo : EIATTR_PARAM_CBANK
	.align		4
        /*0034*/ 	.byte	0x04, 0x0a
        /*0036*/ 	.short	(.L_116 - .L_115)
	.align		4
.L_115:
        /*0038*/ 	.word	index@(.nv.constant0._Z16exchange_faces_0Pf)
        /*003c*/ 	.short	0x0380
        /*003e*/ 	.short	0x0008


	//----- nvinfo : EIATTR_SW_WAR
	.align		4
.L_116:
        /*0040*/ 	.byte	0x04, 0x36
        /*0042*/ 	.short	(.L_118 - .L_117)
.L_117:
        /*0044*/ 	.word	0x00000008
.L_118:


//--------------------- .nv.info._Z8rng_inityP17curandStateXORWOW --------------------------
	.section	.nv.info._Z8rng_inityP17curandStateXORWOW,"",@"SHT_CUDA_INFO"
	.sectionflags	@""
	.align	4


	//----- nvinfo : EIATTR_CUDA_API_VERSION
	.align		4
        /*0000*/ 	.byte	0x04, 0x37
        /*0002*/ 	.short	(.L_120 - .L_119)
.L_119:
        /*0004*/ 	.word	0x00000082


	//----- nvinfo : EIATTR_KPARAM_INFO
	.align		4
.L_120:
        /*0008*/ 	.byte	0x04, 0x17
        /*000a*/ 	.short	(.L_122 - .L_121)
.L_121:
        /*000c*/ 	.word	0x00000000
        /*0010*/ 	.short	0x0001
        /*0012*/ 	.short	0x0008
        /*0014*/ 	.byte	0x00, 0xf5, 0x21, 0x00


	//----- nvinfo : EIATTR_KPARAM_INFO
	.align		4
.L_122:
        /*0018*/ 	.byte	0x04, 0x17
        /*001a*/ 	.short	(.L_124 - .L_123)
.L_123:
        /*001c*/ 	.word	0x00000000
        /*0020*/ 	.short	0x0000
        /*0022*/ 	.short	0x0000
        /*0024*/ 	.byte	0x00, 0xf0, 0x21, 0x00


	//----- nvinfo : EIATTR_SPARSE_MMA_MASK
	.align		4
.L_124:
        /*0028*/ 	.byte	0x03, 0x50
        /*002a*/ 	.short	0x0000


	//----- nvinfo : EIATTR_MAXREG_COUNT
	.align		4
        /*002c*/ 	.byte	0x03, 0x1b
        /*002e*/ 	.short	0x00ff


	//----- nvinfo : EIATTR_MERCURY_ISA_VERSION
	.align		4
        /*0030*/ 	.byte	0x03, 0x5f
        /*0032*/ 	.short	0x0101


	//----- nvinfo : EIATTR_VRC_CTA_INIT_COUNT
	.align		4
        /*0034*/ 	.byte	0x02, 0x4a
	.zero		1
	.zero		1


	//----- nvinfo : EIATTR_EXIT_INSTR_OFFSETS
	.align		4
        /*0038*/ 	.byte	0x04, 0x1c
        /*003a*/ 	.short	(.L_126 - .L_125)


	//   ....[0]....
.L_125:
        /*003c*/ 	.word	0x00000ec0


	//----- nvinfo : EIATTR_CRS_STACK_SIZE
	.align		4
.L_126:
        /*0040*/ 	.byte	0x04, 0x1e
        /*0042*/ 	.short	(.L_128 - .L_127)
.L_127:
        /*0044*/ 	.word	0x00000000


	//----- nvinfo : EIATTR_CBANK_PARAM_SIZE
	.align		4
.L_128:
        /*0048*/ 	.byte	0x03, 0x19
        /*004a*/ 	.short	0x0010


	//----- nvinfo : EIATTR_PARAM_CBANK
	.align		4
        /*004c*/ 	.byte	0x04, 0x0a
        /*004e*/ 	.short	(.L_130 - .L_129)
	.align		4
.L_129:
        /*0050*/ 	.word	index@(.nv.constant0._Z8rng_inityP17curandStateXORWOW)
        /*0054*/ 	.short	0x0380
        /*0056*/ 	.short	0x0010


	//----- nvinfo : EIATTR_SW_WAR
	.align		4
.L_130:
        /*0058*/ 	.byte	0x04, 0x36
        /*005a*/ 	.short	(.L_132 - .L_131)
.L_131:
        /*005c*/ 	.word	0x00000008
.L_132:


//--------------------- .nv.callgraph             --------------------------
	.section	.nv.callgraph,"",@"SHT_CUDA_CALLGRAPH"
	.align	4
	.sectionentsize	8
	.align		4
        /*0000*/ 	.word	0x00000000
	.align		4
        /*0004*/ 	.word	0xffffffff
	.align		4
        /*0008*/ 	.word	0x00000000
	.align		4
        /*000c*/ 	.word	0xfffffffe
	.align		4
        /*0010*/ 	.word	0x00000000
	.align		4
        /*0014*/ 	.word	0xfffffffd
	.align		4
        /*0018*/ 	.word	0x00000000
	.align		4
        /*001c*/ 	.word	0xfffffffc


//--------------------- .nv.constant4             --------------------------
	.section	.nv.constant4,"a",@progbits
	.align	8
	.align		8
.nv.constant4:
        /*0000*/ 	.dword	precalc_xorwow_matrix
	.align		8
        /*0008*/ 	.dword	precalc_xorwow_offset_matrix
	.align		8
        /*0010*/ 	.dword	mrg32k3aM1
	.align		8
        /*0018*/ 	.dword	mrg32k3aM2
	.align		8
        /*0020*/ 	.dword	mrg32k3aM1SubSeq
	.align		8
        /*0028*/ 	.dword	mrg32k3aM2SubSeq
	.align		8
        /*0030*/ 	.dword	mrg32k3aM1Seq
	.align		8
        /*0038*/ 	.dword	mrg32k3aM2Seq


//--------------------- .nv.constant3             --------------------------
	.section	.nv.constant3,"a",@progbits
	.align	8
.nv.constant3:
	.type		__cr_lgamma_table,@object
	.size		__cr_lgamma_table,(.L_8 - __cr_lgamma_table)
__cr_lgamma_table:
        /*0000*/ 	.byte	0x00, 0x00, 0x00, 0x00, 0x00, 0x00, 0x00, 0x00, 0x00, 0x00, 0x00, 0x00, 0x00, 0x00, 0x00, 0x00
        /*0010*/ 	.byte	0xef, 0x39, 0xfa, 0xfe, 0x42, 0x2e, 0xe6, 0x3f, 0x02, 0x20, 0x2a, 0xfa, 0x0b, 0xab, 0xfc, 0x3f
        /*0020*/ 	.byte	0xf9, 0x2c, 0x92, 0x7c, 0xa7, 0x6c, 0x09, 0x40, 0xc9, 0x79, 0x44, 0x3c, 0x64, 0x26, 0x13, 0x40
        /*0030*/ 	.byte	0xca, 0x01, 0xcf, 0x3a, 0x27, 0x51, 0x1a, 0x40, 0x30, 0xcc, 0x2d, 0xf3, 0xe1, 0x0c, 0x21, 0x40
        /*0040*/ 	.byte	0x0d, 0xb7, 0xfc, 0x82, 0x8e, 0x35, 0x25, 0x40
.L_8:


//--------------------- .text._Z15mc_update_whiteIXadL_Z12delta_S_freePfmfEEEvS0_P17curandStateXORWOW --------------------------
	.section	.text._Z15mc_update_whiteIXadL_Z12delta_S_freePfmfEEEvS0_P17curandStateXORWOW,"ax",@progbits
	.align	128
        .global         _Z15mc_update_whiteIXadL_Z12delta_S_freePfmfEEEvS0_P17curandStateXORWOW
        .type           _Z15mc_update_whiteIXadL_Z12delta_S_freePfmfEEEvS0_P17curandStateXORWOW,@function
        .size           _Z15mc_update_whiteIXadL_Z12delta_S_freePfmfEEEvS0_P17curandStateXORWOW,(.L_x_31 - _Z15mc_update_whiteIXadL_Z12delta_S_freePfmfEEEvS0_P17curandStateXORWOW)
        .other          _Z15mc_update_whiteIXadL_Z12delta_S_freePfmfEEEvS0_P17curandStateXORWOW,@"STO_CUDA_ENTRY STV_DEFAULT"
_Z15mc_update_whiteIXadL_Z12delta_S_freePfmfEEEvS0_P17curandStateXORWOW:
.text._Z15mc_update_whiteIXadL_Z12delta_S_freePfmfEEEvS0_P17curandStateXORWOW:
[----:B------:R-:W-:Y:S01]  /*0000*/  LDC R1, c[0x0][0x37c] ;  /* 0x0000df00ff017b82 */ /* 0x000fe20000000800 */
[----:B------:R-:W0:Y:S07]  /*0010*/  S2R R5, SR_TID.X ;  /* 0x0000000000057919 */ /* 0x000e2e0000002100 */
[----:B------:R-:W0:Y:S01]  /*0020*/  S2UR UR4, SR_CTAID.X ;  /* 0x00000000000479c3 */ /* 0x000e220000002500 */
[----:B------:R-:W1:Y:S01]  /*0030*/  S2R R0, SR_TID.Y ;  /* 0x0000000000007919 */ /* 0x000e620000002200 */
[----:B------:R-:W2:Y:S06]  /*0040*/  S2R R8, SR_TID.Z ;  /* 0x0000000000087919 */ /* 0x000eac0000002300 */
[----:B------:R-:W0:Y:S08]  /*0050*/  LDC R4, c[0x0][0x360] ;  /* 0x0000d800ff047b82 */ /* 0x000e300000000800 */
[----:B------:R-:W1:Y:S08]  /*0060*/  S2UR UR5, SR_CTAID.Y ;  /* 0x00000000000579c3 */ /* 0x000e700000002600 */
[----:B------:R-:W1:Y:S08]  /*0070*/  LDC R13, c[0x0][0x364] ;  /* 0x0000d900ff0d7b82 */ /* 0x000e700000000800 */
[----:B------:R-:W2:Y:S01]  /*0080*/  S2UR UR6, SR_CTAID.Z ;  /* 0x00000000000679c3 */ /* 0x000ea20000002700 */
[----:B0-----:R-:W-:-:S02]  /*0090*/  IMAD R4, R4, UR4, R5 ;  /* 0x0000000404047c24 */ /* 0x001fc4000f8e0205 */
[----:B------:R-:W-:-:S05]  /*00a0*/  HFMA2 R5, -RZ, RZ, 0, 0 ;  /* 0x00000000ff057431 */ /* 0x000fca00000001ff */
[----:B------:R-:W2:Y:S08]  /*00b0*/  LDC R15, c[0x0][0x368] ;  /* 0x0000da00ff0f7b82 */ /* 0x000eb00000000800 */
[----:B------:R-:W0:Y:S01]  /*00c0*/  LDC.64 R6, c[0x0][0x388] ;  /* 0x0000e200ff067b82 */ /* 0x000e220000000a00 */
[----:B-1----:R-:W-:Y:S01]  /*00d0*/  IMAD R13, R13, UR5, R0 ;  /* 0x000000050d0d7c24 */ /* 0x002fe2000f8e0200 */
[----:B------:R-:W1:Y:S03]  /*00e0*/  LDCU.64 UR4, c[0x0][0x358] ;  /* 0x00006b00ff0477ac */ /* 0x000e660008000a00 */
[----:B------:R-:W-:-:S04]  /*00f0*/  IMAD.WIDE.U32 R2, R13, 0x2, R4 ;  /* 0x000000020d027825 */ /* 0x000fc800078e0004 */
[----:B--2---:R-:W-:Y:S01]  /*0100*/  IMAD R15, R15, UR6, R8 ;  /* 0x000000060f0f7c24 */ /* 0x004fe2000f8e0208 */
[----:B------:R-:W2:Y:S03]  /*0110*/  LDCU.64 UR6, c[0x0][0x380] ;  /* 0x00007000ff0677ac */ /* 0x000ea60008000a00 */
[----:B------:R-:W-:-:S04]  /*0120*/  IMAD.WIDE.U32 R2, R15, 0x8, R2 ;  /* 0x000000080f027825 */ /* 0x000fc800078e0002 */
[----:B------:R-:W-:Y:S02]  /*0130*/  IMAD R5, R3, 0x30, RZ ;  /* 0x0000003003057824 */ /* 0x000fe400078e02ff */
[----:B0-----:R-:W-:-:S05]  /*0140*/  IMAD.WIDE.U32 R2, R2, 0x30, R6 ;  /* 0x0000003002027825 */ /* 0x001fca00078e0006 */
[----:B------:R-:W-:-:S05]  /*0150*/  IADD3 R3, PT, PT, R3, R5, RZ ;  /* 0x0000000503037210 */ /* 0x000fca0007ffe0ff */
[----:B-1----:R-:W3:Y:S04]  /*0160*/  LDG.E.64 R10, desc[UR4][R2.64] ;  /* 0x00000004020a7981 */ /* 0x002ee8000c1e1b00 */
[----:B------:R-:W4:Y:S01]  /*0170*/  LDG.E.64 R8, desc[UR4][R2.64+0x10] ;  /* 0x0000100402087981 */ /* 0x000f22000c1e1b00 */
[----:B------:R-:W-:Y:S01]  /*0180*/  IMAD.WIDE.U32 R4, R4, 0x2, RZ ;  /* 0x0000000204047825 */ /* 0x000fe200078e00ff */
[----:B------:R-:W-:-:S04]  /*0190*/  IADD3 R21, PT, PT, R13, R15, RZ ;  /* 0x0000000f0d157210 */ /* 0x000fc80007ffe0ff */
[----:B------:R-:W-:Y:S01]  /*01a0*/  LOP3.LUT R21, R21, 0x1, RZ, 0xc0, !PT ;  /* 0x0000000115157812 */ /* 0x000fe200078ec0ff */
[----:B------:R-:W-:-:S04]  /*01b0*/  IMAD.WIDE.U32 R4, R13, 0x6, R4 ;  /* 0x000000060d047825 */ /* 0x000fc800078e0004 */
[----:B------:R-:W-:Y:S02]  /*01c0*/  IMAD.WIDE.U32 R6, R15, 0x24, R4 ;  /* 0x000000240f067825 */ /* 0x000fe400078e0004 */
[----:B------:R-:W5:Y:S01]  /*01d0*/  LDG.E.64 R14, desc[UR4][R2.64+0x8] ;  /* 0x00000804020e7981 */ /* 0x000f62000c1e1b00 */
[----:B------:R-:W-:-:S04]  /*01e0*/  LOP3.LUT R5, R6, 0x1, R21, 0xf6, !PT ;  /* 0x0000000106057812 */ /* 0x000fc800078ef615 */
[----:B--2---:R-:W-:-:S04]  /*01f0*/  LEA R4, P0, R5, UR6, 0x2 ;  /* 0x0000000605047c11 */ /* 0x004fc8000f8010ff */
[----:B------:R-:W-:-:S05]  /*0200*/  LEA.HI.X R5, R5, UR7, R7, 0x2, P0 ;  /* 0x0000000705057c11 */ /* 0x000fca00080f1407 */
[----:B------:R-:W2:Y:S04]  /*0210*/  LDG.E R0, desc[UR4][R4.64+0x40c] ;  /* 0x00040c0404007981 */ /* 0x000ea8000c1e1900 */
[----:B------:R-:W5:Y:S04]  /*0220*/  LDG.E R17, desc[UR4][R4.64+0x410] ;  /* 0x0004100404117981 */ /* 0x000f68000c1e1900 */
[----:B------:R-:W5:Y:S04]  /*0230*/  LDG.E R16, desc[UR4][R4.64+0x408] ;  /* 0x0004080404107981 */ /* 0x000f68000c1e1900 */
[----:B------:R-:W5:Y:S04]  /*0240*/  LDG.E R13, desc[UR4][R4.64+0x424] ;  /* 0x00042404040d7981 */ /* 0x000f68000c1e1900 */
[----:B------:R-:W5:Y:S04]  /*0250*/  LDG.E R24, desc[UR4][R4.64+0x3f4] ;  /* 0x0003f40404187981 */ /* 0x000f68000c1e1900 */
[----:B------:R-:W5:Y:S04]  /*0260*/  LDG.E R23, desc[UR4][R4.64+0x49c] ;  /* 0x00049c0404177981 */ /* 0x000f68000c1e1900 */
[----:B------:R-:W5:Y:S04]  /*0270*/  LDG.E R22, desc[UR4][R4.64+0x37c] ;  /* 0x00037c0404167981 */ /* 0x000f68000c1e1900 */
[----:B------:R-:W5:Y:S04]  /*0280*/  LDG.E R20, desc[UR4][R4.64+0x76c] ;  /* 0x00076c0404147981 */ /* 0x000f68000c1e1900 */
[----:B------:R-:W5:Y:S01]  /*0290*/  LDG.E R18, desc[UR4][R4.64+0xac] ;  /* 0x0000ac0404127981 */ /* 0x000f62000c1e1900 */
[----:B------:R-:W-:Y:S01]  /*02a0*/  IADD3 R21, P0, PT, R6, R21, RZ ;  /* 0x0000001506157210 */ /* 0x000fe20007f1e0ff */
[----:B------:R-:W-:Y:S03]  /*02b0*/  BSSY.RECONVERGENT B0, `(.L_x_0) ;  /* 0x0000043000007945 */ /* 0x000fe60003800200 */
[----:B------:R-:W-:-:S02]  /*02c0*/  LEA R6, P1, R21, UR6, 0x2 ;  /* 0x0000000615067c11 */ /* 0x000fc4000f8210ff */
[----:B---3--:R-:W-:-:S04]  /*02d0*/  SHF.R.U32.HI R12, RZ, 0x2, R11 ;  /* 0x00000002ff0c7819 */ /* 0x008fc8000001160b */
[----:B------:R-:W-:Y:S02]  /*02e0*/  LOP3.LUT R12, R12, R11, RZ, 0x3c, !PT ;  /* 0x0000000b0c0c7212 */ /* 0x000fe400078e3cff */
[----:B----4-:R-:W-:Y:S02]  /*02f0*/  SHF.L.U32 R26, R9, 0x4, RZ ;  /* 0x00000004091a7819 */ /* 0x010fe400000006ff */
[----:B------:R-:W-:-:S04]  /*0300*/  SHF.L.U32 R11, R12, 0x1, RZ ;  /* 0x000000010c0b7819 */ /* 0x000fc800000006ff */
[----:B------:R-:W-:-:S04]  /*0310*/  LOP3.LUT R11, R9, R26, R11, 0x96, !PT ;  /* 0x0000001a090b7212 */ /* 0x000fc800078e960b */
[----:B------:R-:W-:Y:S01]  /*0320*/  LOP3.LUT R19, R11, R12, RZ, 0x3c, !PT ;  /* 0x0000000c0b137212 */ /* 0x000fe200078e3cff */
[----:B------:R-:W-:Y:S01]  /*0330*/  VIADD R12, R10, 0x587c5 ;  /* 0x000587c50a0c7836 */ /* 0x000fe20000000000 */
[----:B------:R-:W-:-:S04]  /*0340*/  MOV R26, 0x2f800000 ;  /* 0x2f800000001a7802 */ /* 0x000fc80000000f00 */
[----:B------:R-:W-:-:S04]  /*0350*/  IADD3 R11, PT, PT, R19, R12, RZ ;  /* 0x0000000c130b7210 */ /* 0x000fc80007ffe0ff */
[----:B------:R-:W-:-:S05]  /*0360*/  I2FP.F32.U32 R11, R11 ;  /* 0x0000000b000b7245 */ /* 0x000fca0000201000 */
[----:B------:R-:W-:Y:S01]  /*0370*/  FFMA R11, R11, R26, 1.1641532182693481445e-10 ;  /* 0x2f0000000b0b7423 */ /* 0x000fe2000000001a */
[----:B------:R-:W-:-:S05]  /*0380*/  HFMA2 R26, -RZ, RZ, 2, 0 ;  /* 0x40000000ff1a7431 */ /* 0x000fca00000001ff */
[----:B------:R-:W-:Y:S01]  /*0390*/  FFMA R11, R11, R26, -1 ;  /* 0xbf8000000b0b7423 */ /* 0x000fe2000000001a */
[----:B--2---:R-:W-:-:S03]  /*03a0*/  FMUL R26, R0, 8 ;  /* 0x41000000001a7820 */ /* 0x004fc60000400000 */
[----:B------:R-:W-:-:S04]  /*03b0*/  FMUL R11, R11, 0.69999998807907104492 ;  /* 0x3f3333330b0b7820 */ /* 0x000fc80000400000 */
[----:B------:R-:W-:-:S04]  /*03c0*/  FFMA R26, R11, 4, R26 ;  /* 0x408000000b1a7823 */ /* 0x000fc8000000001a */
[----:B-----5:R-:W-:-:S04]  /*03d0*/  FADD R17, R26, -R17 ;  /* 0x800000111a117221 */ /* 0x020fc80000000000 */
[----:B------:R-:W-:-:S04]  /*03e0*/  FADD R16, R17, -R16 ;  /* 0x8000001011107221 */ /* 0x000fc80000000000 */
[----:B------:R-:W-:-:S04]  /*03f0*/  FADD R13, R16, -R13 ;  /* 0x8000000d100d7221 */ /* 0x000fc80000000000 */
[----:B------:R-:W-:-:S04]  /*0400*/  FADD R24, R13, -R24 ;  /* 0x800000180d187221 */ /* 0x000fc80000000000 */
[----:B------:R-:W-:-:S04]  /*0410*/  FADD R23, R24, -R23 ;  /* 0x8000001718177221 */ /* 0x000fc80000000000 */
[----:B------:R-:W-:-:S04]  /*0420*/  FADD R23, R23, -R22 ;  /* 0x8000001617177221 */ /* 0x000fc80000000000 */
[----:B------:R-:W-:Y:S01]  /*0430*/  FADD R23, R23, -R20 ;  /* 0x8000001417177221 */ /* 0x000fe20000000000 */
[C---:B------:R-:W-:Y:S01]  /*0440*/  FMUL R13, R11.reuse, 0.5 ;  /* 0x3f0000000b0d7820 */ /* 0x040fe20000400000 */
[----:B------:R-:W-:Y:S01]  /*0450*/  FFMA R16, R0, 2, R11 ;  /* 0x4000000000107823 */ /* 0x000fe2000000000b */
[----:B------:R-:W-:Y:S01]  /*0460*/  FMUL R17, R11, 0.25 ;  /* 0x3e8000000b117820 */ /* 0x000fe20000400000 */
[----:B------:R-:W-:Y:S02]  /*0470*/  FADD R18, R23, -R18 ;  /* 0x8000001217127221 */ /* 0x000fe40000000000 */
[----:B------:R-:W-:Y:S02]  /*0480*/  FMUL R13, R13, R16 ;  /* 0x000000100d0d7220 */ /* 0x000fe40000400000 */
[----:B------:R-:W-:-:S04]  /*0490*/  FMUL R18, R17, R18 ;  /* 0x0000001211127220 */ /* 0x000fc80000400000 */
[----:B------:R-:W-:Y:S01]  /*04a0*/  FFMA R20, R13, 0.0625, R18 ;  /* 0x3d8000000d147823 */ /* 0x000fe20000000012 */
[----:B------:R-:W-:-:S04]  /*04b0*/  IADD3.X R16, PT, PT, RZ, R7, RZ, P0, !PT ;  /* 0x00000007ff107210 */ /* 0x000fc800007fe4ff */
[----:B------:R-:W-:Y:S01]  /*04c0*/  FSETP.GEU.AND P0, PT, R20, RZ, PT ;  /* 0x000000ff1400720b */ /* 0x000fe20003f0e000 */
[----:B------:R-:W-:Y:S01]  /*04d0*/  IMAD.MOV.U32 R18, RZ, RZ, R9 ;  /* 0x000000ffff127224 */ /* 0x000fe200078e0009 */
[----:B------:R-:W-:Y:S02]  /*04e0*/  LEA.HI.X R7, R21, UR7, R16, 0x2, P1 ;  /* 0x0000000715077c11 */ /* 0x000fe400088f1410 */
[----:B------:R-:W-:Y:S02]  /*04f0*/  MOV R21, 0x3f800000 ;  /* 0x3f80000000157802 */ /* 0x000fe40000000f00 */
[----:B------:R-:W-:Y:S02]  /*0500*/  MOV R13, R8 ;  /* 0x00000008000d7202 */ /* 0x000fe40000000f00 */
[----:B------:R-:W-:Y:S02]  /*0510*/  MOV R16, R15 ;  /* 0x0000000f00107202 */ /* 0x000fe40000000f00 */
[----:B------:R-:W-:-:S03]  /*0520*/  MOV R17, R19 ;  /* 0x0000001300117202 */ /* 0x000fc60000000f00 */
[----:B------:R-:W-:Y:S05]  /*0530*/  @!P0 BRA `(.L_x_1) ;  /* 0x0000000000688947 */ /* 0x000fea0003800000 */
[----:B------:R-:W-:Y:S02]  /*0540*/  MOV R13, 0x3bbb989d ;  /* 0x3bbb989d000d7802 */ /* 0x000fe40000000f00 */
[----:B------:R-:W-:Y:S02]  /*0550*/  MOV R17, 0x437c0000 ;  /* 0x437c000000117802 */ /* 0x000fe40000000f00 */
[----:B------:R-:W-:Y:S01]  /*0560*/  SHF.R.U32.HI R21, RZ, 0x2, R14 ;  /* 0x00000002ff157819 */ /* 0x000fe2000001160e */
[----:B------:R-:W-:Y:S01]  /*0570*/  FFMA.SAT R12, R20, -R13, 0.5 ;  /* 0x3f000000140c7423 */ /* 0x000fe2000000280d */
[----:B------:R-:W-:Y:S02]  /*0580*/  MOV R23, 0x2f800000 ;  /* 0x2f80000000177802 */ /* 0x000fe40000000f00 */
[----:B------:R-:W-:Y:S01]  /*0590*/  LOP3.LUT R21, R21, R14, RZ, 0x3c, !PT ;  /* 0x0000000e15157212 */ /* 0x000fe200078e3cff */
[----:B------:R-:W-:Y:S01]  /*05a0*/  FFMA.RM R13, R12, R17, 12582913 ;  /* 0x4b4000010c0d7423 */ /* 0x000fe20000004011 */
[----:B------:R-:W-:Y:S01]  /*05b0*/  IMAD.SHL.U32 R12, R19, 0x10, RZ ;  /* 0x00000010130c7824 */ /* 0x000fe200078e00ff */
[----:B------:R-:W-:-:S02]  /*05c0*/  MOV R16, R8 ;  /* 0x0000000800107202 */ /* 0x000fc40000000f00 */
[----:B------:R-:W-:Y:S01]  /*05d0*/  FADD R17, R13, -12583039 ;  /* 0xcb40007f0d117421 */ /* 0x000fe20000000000 */
[----:B------:R-:W-:Y:S02]  /*05e0*/  SHF.L.U32 R14, R21, 0x1, RZ ;  /* 0x00000001150e7819 */ /* 0x000fe400000006ff */
[----:B------:R-:W-:Y:S01]  /*05f0*/  SHF.L.U32 R13, R13, 0x17, RZ ;  /* 0x000000170d0d7819 */ /* 0x000fe200000006ff */
[----:B------:R-:W-:Y:S01]  /*0600*/  FFMA R17, R20, -1.4426950216293334961, -R17 ;  /* 0xbfb8aa3b14117823 */ /* 0x000fe20000000811 */
[----:B------:R-:W-:Y:S02]  /*0610*/  LOP3.LUT R14, R21, R14, R12, 0x96, !PT ;  /* 0x0000000e150e7212 */ /* 0x000fe400078e960c */
[----:B------:R-:W-:Y:S01]  /*0620*/  IADD3 R12, PT, PT, R10, 0xb0f8a, RZ ;  /* 0x000b0f8a0a0c7810 */ /* 0x000fe20007ffe0ff */
[----:B------:R-:W-:Y:S01]  /*0630*/  FFMA R20, R20, -1.925963033500011079e-08, R17 ;  /* 0xb2a5706014147823 */ /* 0x000fe20000000011 */
[-C--:B------:R-:W-:Y:S02]  /*0640*/  LOP3.LUT R17, R14, R19.reuse, RZ, 0x3c, !PT ;  /* 0x000000130e117212 */ /* 0x080fe400078e3cff */
[----:B------:R-:W-:-:S02]  /*0650*/  MOV R18, R19 ;  /* 0x0000001300127202 */ /* 0x000fc40000000f00 */
[----:B------:R-:W-:Y:S01]  /*0660*/  IADD3 R10, PT, PT, R17, R12, RZ ;  /* 0x0000000c110a7210 */ /* 0x000fe20007ffe0ff */
[----:B------:R-:W0:Y:S01]  /*0670*/  MUFU.EX2 R20, R20 ;  /* 0x0000001400147308 */ /* 0x000e220000000800 */
[----:B------:R-:W-:Y:S02]  /*0680*/  MOV R14, R15 ;  /* 0x0000000f000e7202 */ /* 0x000fe40000000f00 */
[----:B------:R-:W-:-:S05]  /*0690*/  I2FP.F32.U32 R10, R10 ;  /* 0x0000000a000a7245 */ /* 0x000fca0000201000 */
[----:B------:R-:W-:Y:S01]  /*06a0*/  FFMA R10, R10, R23, 1.1641532182693481445e-10 ;  /* 0x2f0000000a0a7423 */ /* 0x000fe20000000017 */
[----:B0-----:R-:W-:Y:S01]  /*06b0*/  FMUL R21, R13, R20 ;  /* 0x000000140d157220 */ /* 0x001fe20000400000 */
[----:B------:R-:W-:-:S04]  /*06c0*/  IMAD.MOV.U32 R13, RZ, RZ, R9 ;  /* 0x000000ffff0d7224 */ /* 0x000fc800078e0009 */
[----:B------:R-:W-:-:S07]  /*06d0*/  FSET.BF.GT.AND R21, R21, R10, PT ;  /* 0x0000000a1515720a */ /* 0x000fce0003804000 */
.L_x_1:
[----:B------:R-:W-:Y:S05]  /*06e0*/  BSYNC.RECONVERGENT B0 ;  /* 0x0000000000007941 */ /* 0x000fea0003800200 */
.L_x_0:
[----:B------:R-:W-:Y:S01]  /*06f0*/  FFMA R19, R11, R21, R0 ;  /* 0x000000150b137223 */ /* 0x000fe20000000000 */
[----:B------:R0:W5:Y:S04]  /*0700*/  LDG.E R15, desc[UR4][R2.64+0x20] ;  /* 0x00002004020f7981 */ /* 0x000168000c1e1900 */
[----:B------:R0:W5:Y:S04]  /*0710*/  LDG.E.64 R10, desc[UR4][R2.64+0x28] ;  /* 0x00002804020a7981 */ /* 0x000168000c1e1b00 */
[----:B------:R0:W5:Y:S04]  /*0720*/  LDG.E.64 R8, desc[UR4][R2.64+0x18] ;  /* 0x0000180402087981 */ /* 0x000168000c1e1b00 */
[----:B------:R1:W-:Y:S04]  /*0730*/  STG.E desc[UR4][R4.64+0x40c], R19 ;  /* 0x00040c1304007986 */ /* 0x0003e8000c101904 */
[----:B------:R-:W2:Y:S04]  /*0740*/  LDG.E R23, desc[UR4][R6.64+0x76c] ;  /* 0x00076c0406177981 */ /* 0x000ea8000c1e1900 */
[----:B------:R-:W3:Y:S04]  /*0750*/  LDG.E R22, desc[UR4][R6.64+0x770] ;  /* 0x0007700406167981 */ /* 0x000ee8000c1e1900 */
[----:B------:R-:W4:Y:S04]  /*0760*/  LDG.E R24, desc[UR4][R6.64+0x768] ;  /* 0x0007680406187981 */ /* 0x000f28000c1e1900 */
[----:B------:R-:W4:Y:S04]  /*0770*/  LDG.E R21, desc[UR4][R6.64+0x784] ;  /* 0x0007840406157981 */ /* 0x000f28000c1e1900 */
[----:B------:R-:W4:Y:S01]  /*0780*/  LDG.E R20, desc[UR4][R6.64+0x754] ;  /* 0x0007540406147981 */ /* 0x000f22000c1e1900 */
[----:B------:R-:W-:Y:S01]  /*0790*/  SHF.R.U32.HI R25, RZ, 0x2, R14 ;  /* 0x00000002ff197819 */ /* 0x000fe2000001160e */
[----:B-1----:R-:W-:Y:S01]  /*07a0*/  VIADD R19, R12, 0x587c5 ;  /* 0x000587c50c137836 */ /* 0x002fe20000000000 */
[----:B------:R-:W-:-:S02]  /*07b0*/  SHF.L.U32 R0, R17, 0x4, RZ ;  /* 0x0000000411007819 */ /* 0x000fc400000006ff */
[----:B------:R-:W-:-:S04]  /*07c0*/  LOP3.LUT R25, R25, R14, RZ, 0x3c, !PT ;  /* 0x0000000e19197212 */ /* 0x000fc800078e3cff */
[----:B------:R-:W-:-:S04]  /*07d0*/  SHF.L.U32 R14, R25, 0x1, RZ ;  /* 0x00000001190e7819 */ /* 0x000fc800000006ff */
[----:B------:R-:W-:Y:S02]  /*07e0*/  LOP3.LUT R0, R17, R0, R14, 0x96, !PT ;  /* 0x0000000011007212 */ /* 0x000fe400078e960e */
[----:B------:R-:W-:Y:S02]  /*07f0*/  MOV R14, 0x3f800000 ;  /* 0x3f800000000e7802 */ /* 0x000fe40000000f00 */
[----:B------:R-:W-:-:S04]  /*0800*/  LOP3.LUT R28, R0, R25, RZ, 0x3c, !PT ;  /* 0x00000019001c7212 */ /* 0x000fc800078e3cff */
[----:B------:R-:W-:-:S04]  /*0810*/  IADD3 R0, PT, PT, R28, R19, RZ ;  /* 0x000000131c007210 */ /* 0x000fc80007ffe0ff */
[----:B------:R-:W-:Y:S01]  /*0820*/  I2FP.F32.U32 R25, R0 ;  /* 0x0000000000197245 */ /* 0x000fe20000201000 */
[----:B------:R-:W-:-:S05]  /*0830*/  HFMA2 R0, -RZ, RZ, 0.1171875, 0 ;  /* 0x2f800000ff007431 */ /* 0x000fca00000001ff */
[----:B------:R-:W-:-:S04]  /*0840*/  FFMA R25, R25, R0, 1.1641532182693481445e-10 ;  /* 0x2f00000019197423 */ /* 0x000fc80000000000 */
[----:B------:R-:W-:-:S04]  /*0850*/  FFMA R25, R25, 2, -R14 ;  /* 0x4000000019197823 */ /* 0x000fc8000000080e */
[----:B------:R-:W-:Y:S01]  /*0860*/  FMUL R26, R25, 0.69999998807907104492 ;  /* 0x3f333333191a7820 */ /* 0x000fe20000400000 */
[----:B--2---:R-:W-:-:S04]  /*0870*/  FMUL R25, R23, 8 ;  /* 0x4100000017197820 */ /* 0x004fc80000400000 */
[----:B------:R-:W-:-:S04]  /*0880*/  FFMA R25, R26, 4, R25 ;  /* 0x408000001a197823 */ /* 0x000fc80000000019 */
[----:B---3--:R-:W-:Y:S02]  /*0890*/  FADD R25, R25, -R22 ;  /* 0x8000001619197221 */ /* 0x008fe40000000000 */
[----:B------:R-:W2:Y:S02]  /*08a0*/  LDG.E R22, desc[UR4][R6.64+0x7fc] ;  /* 0x0007fc0406167981 */ /* 0x000ea4000c1e1900 */
[----:B----4-:R-:W-:-:S04]  /*08b0*/  FADD R24, R25, -R24 ;  /* 0x8000001819187221 */ /* 0x010fc80000000000 */
[----:B------:R-:W-:Y:S02]  /*08c0*/  FADD R25, R24, -R21 ;  /* 0x8000001518197221 */ /* 0x000fe40000000000 */
[----:B------:R-:W3:Y:S04]  /*08d0*/  LDG.E R21, desc[UR4][R6.64+0x6dc] ;  /* 0x0006dc0406157981 */ /* 0x000ee8000c1e1900 */
[----:B------:R-:W4:Y:S01]  /*08e0*/  LDG.E R24, desc[UR4][R6.64+0xacc] ;  /* 0x000acc0406187981 */ /* 0x000f22000c1e1900 */
[----:B------:R-:W-:-:S03]  /*08f0*/  FADD R25, R25, -R20 ;  /* 0x8000001419197221 */ /* 0x000fc60000000000 */
[----:B------:R-:W4:Y:S01]  /*0900*/  LDG.E R20, desc[UR4][R6.64+0x40c] ;  /* 0x00040c0406147981 */ /* 0x000f22000c1e1900 */
[----:B------:R-:W-:Y:S01]  /*0910*/  BSSY.RECONVERGENT B0, `(.L_x_2) ;  /* 0x000002b000007945 */ /* 0x000fe20003800200 */
[----:B------:R-:W-:Y:S02]  /*0920*/  HFMA2 R27, -RZ, RZ, 1.875, 0 ;  /* 0x3f800000ff1b7431 */ /* 0x000fe400000001ff */
[----:B--2---:R-:W-:-:S04]  /*0930*/  FADD R22, R25, -R22 ;  /* 0x8000001619167221 */ /* 0x004fc80000000000 */
[----:B---3--:R-:W-:-:S04]  /*0940*/  FADD R21, R22, -R21 ;  /* 0x8000001516157221 */ /* 0x008fc80000000000 */
[----:B----4-:R-:W-:Y:S01]  /*0950*/  FADD R21, R21, -R24 ;  /* 0x8000001815157221 */ /* 0x010fe20000000000 */
[----:B------:R-:W-:-:S03]  /*0960*/  FMUL R22, R26, 0.25 ;  /* 0x3e8000001a167820 */ /* 0x000fc60000400000 */
[----:B------:R-:W-:Y:S01]  /*0970*/  FADD R25, R21, -R20 ;  /* 0x8000001415197221 */ /* 0x000fe20000000000 */
[----:B------:R-:W-:Y:S01]  /*0980*/  FMUL R20, R26, 0.5 ;  /* 0x3f0000001a147820 */ /* 0x000fe20000400000 */
[----:B------:R-:W-:Y:S02]  /*0990*/  FFMA R21, R23, 2, R26 ;  /* 0x4000000017157823 */ /* 0x000fe4000000001a */
[----:B------:R-:W-:Y:S02]  /*09a0*/  FMUL R25, R22, R25 ;  /* 0x0000001916197220 */ /* 0x000fe40000400000 */
[----:B------:R-:W-:-:S04]  /*09b0*/  FMUL R20, R20, R21 ;  /* 0x0000001514147220 */ /* 0x000fc80000400000 */
[----:B------:R-:W-:-:S05]  /*09c0*/  FFMA R25, R20, 0.0625, R25 ;  /* 0x3d80000014197823 */ /* 0x000fca0000000019 */
[----:B------:R-:W-:Y:S01]  /*09d0*/  FSETP.GEU.AND P0, PT, R25, RZ, PT ;  /* 0x000000ff1900720b */ /* 0x000fe20003f0e000 */
[----:B------:R-:W-:Y:S01]  /*09e0*/  IMAD.MOV.U32 R21, RZ, RZ, R18 ;  /* 0x000000ffff157224 */ /* 0x000fe200078e0012 */
[----:B------:R-:W-:Y:S02]  /*09f0*/  MOV R20, R17 ;  /* 0x0000001100147202 */ /* 0x000fe40000000f00 */
[----:B------:R-:W-:Y:S02]  /*0a00*/  MOV R22, R13 ;  /* 0x0000000d00167202 */ /* 0x000fe40000000f00 */
[----:B------:R-:W-:-:S07]  /*0a10*/  MOV R24, R28 ;  /* 0x0000001c00187202 */ /* 0x000fce0000000f00 */
[----:B0-----:R-:W-:Y:S05]  /*0a20*/  @!P0 BRA `(.L_x_3) ;  /* 0x0000000000648947 */ /* 0x001fea0003800000 */
[----:B------:R-:W-:Y:S02]  /*0a30*/  MOV R20, 0x3bbb989d ;  /* 0x3bbb989d00147802 */ /* 0x000fe40000000f00 */
[----:B------:R-:W-:-:S03]  /*0a40*/  MOV R19, 0x437c0000 ;  /* 0x437c000000137802 */ /* 0x000fc60000000f00 */
[----:B------:R-:W-:-:S04]  /*0a50*/  FFMA.SAT R20, R25, -R20, 0.5 ;  /* 0x3f00000019147423 */ /* 0x000fc80000002814 */
[----:B------:R-:W-:Y:S01]  /*0a60*/  FFMA.RM R20, R20, R19, 12582913 ;  /* 0x4b40000114147423 */ /* 0x000fe20000004013 */
[----:B------:R-:W-:-:S03]  /*0a70*/  SHF.R.U32.HI R19, RZ, 0x2, R16 ;  /* 0x00000002ff137819 */ /* 0x000fc60000011610 */
[----:B------:R-:W-:Y:S01]  /*0a80*/  FADD R22, R20, -12583039 ;  /* 0xcb40007f14167421 */ /* 0x000fe20000000000 */
[----:B------:R-:W-:-:S03]  /*0a90*/  LOP3.LUT R19, R19, R16, RZ, 0x3c, !PT ;  /* 0x0000001013137212 */ /* 0x000fc600078e3cff */
[----:B------:R-:W-:Y:S02]  /*0aa0*/  FFMA R22, R25, -1.4426950216293334961, -R22 ;  /* 0xbfb8aa3b19167823 */ /* 0x000fe40000000816 */
[----:B------:R-:W-:Y:S02]  /*0ab0*/  IMAD.SHL.U32 R21, R19, 0x2, RZ ;  /* 0x0000000213157824 */ /* 0x000fe400078e00ff */
[----:B------:R-:W-:Y:S01]  /*0ac0*/  FFMA R16, R25, -1.925963033500011079e-08, R22 ;  /* 0xb2a5706019107823 */ /* 0x000fe20000000016 */
[----:B------:R-:W-:-:S04]  /*0ad0*/  SHF.L.U32 R22, R28, 0x4, RZ ;  /* 0x000000041c167819 */ /* 0x000fc800000006ff */
[----:B------:R-:W-:Y:S01]  /*0ae0*/  LOP3.LUT R21, R19, R21, R22, 0x96, !PT ;  /* 0x0000001513157212 */ /* 0x000fe200078e9616 */
[----:B------:R-:W0:Y:S01]  /*0af0*/  MUFU.EX2 R16, R16 ;  /* 0x0000001000107308 */ /* 0x000e220000000800 */
[----:B------:R-:W-:Y:S01]  /*0b00*/  IADD3 R19, PT, PT, R12, 0xb0f8a, RZ ;  /* 0x000b0f8a0c137810 */ /* 0x000fe20007ffe0ff */
[----:B------:R-:W-:Y:S01]  /*0b10*/  IMAD.MOV.U32 R22, RZ, RZ, R18 ;  /* 0x000000ffff167224 */ /* 0x000fe200078e0012 */
[-C--:B------:R-:W-:Y:S02]  /*0b20*/  LOP3.LUT R24, R21, R28.reuse, RZ, 0x3c, !PT ;  /* 0x0000001c15187212 */ /* 0x080fe400078e3cff */
[----:B------:R-:W-:Y:S02]  /*0b30*/  SHF.L.U32 R21, R20, 0x17, RZ ;  /* 0x0000001714157819 */ /* 0x000fe400000006ff */
[----:B------:R-:W-:Y:S02]  /*0b40*/  IADD3 R12, PT, PT, R24, R19, RZ ;  /* 0x00000013180c7210 */ /* 0x000fe40007ffe0ff */
[----:B------:R-:W-:-:S02]  /*0b50*/  MOV R20, R28 ;  /* 0x0000001c00147202 */ /* 0x000fc40000000f00 */
[----:B------:R-:W-:-:S05]  /*0b60*/  I2FP.F32.U32 R25, R12 ;  /* 0x0000000c00197245 */ /* 0x000fca0000201000 */
[----:B------:R-:W-:Y:S01]  /*0b70*/  FFMA R12, R25, R0, 1.1641532182693481445e-10 ;  /* 0x2f000000190c7423 */ /* 0x000fe20000000000 */
[----:B0-----:R-:W-:Y:S01]  /*0b80*/  FMUL R27, R21, R16 ;  /* 0x00000010151b7220 */ /* 0x001fe20000400000 */
[----:B------:R-:W-:Y:S02]  /*0b90*/  MOV R21, R17 ;  /* 0x0000001100157202 */ /* 0x000fe40000000f00 */
[----:B------:R-:W-:Y:S02]  /*0ba0*/  MOV R16, R13 ;  /* 0x0000000d00107202 */ /* 0x000fe40000000f00 */
[----:B------:R-:W-:-:S07]  /*0bb0*/  FSET.BF.GT.AND R27, R27, R12, PT ;  /* 0x0000000c1b1b720a */ /* 0x000fce0003804000 */
.L_x_3:
[----:B------:R-:W-:Y:S05]  /*0bc0*/  BSYNC.RECONVERGENT B0 ;  /* 0x0000000000007941 */ /* 0x000fea0003800200 */
.L_x_2:
[----:B------:R-:W-:-:S05]  /*0bd0*/  FFMA R27, R26, R27, R23 ;  /* 0x0000001b1a1b7223 */ /* 0x000fca0000000017 */
[----:B------:R0:W-:Y:S04]  /*0be0*/  STG.E desc[UR4][R6.64+0x76c], R27 ;  /* 0x00076c1b06007986 */ /* 0x0001e8000c101904 */
[----:B------:R-:W2:Y:S04]  /*0bf0*/  LDG.E R12, desc[UR4][R4.64+0xacc] ;  /* 0x000acc04040c7981 */ /* 0x000ea8000c1e1900 */
[----:B------:R-:W3:Y:S04]  /*0c00*/  LDG.E R23, desc[UR4][R4.64+0xad0] ;  /* 0x000ad00404177981 */ /* 0x000ee8000c1e1900 */
[----:B------:R-:W4:Y:S04]  /*0c10*/  LDG.E R18, desc[UR4][R4.64+0xac8] ;  /* 0x000ac80404127981 */ /* 0x000f28000c1e1900 */
[----:B------:R-:W4:Y:S04]  /*0c20*/  LDG.E R17, desc[UR4][R4.64+0xae4] ;  /* 0x000ae40404117981 */ /* 0x000f28000c1e1900 */
[----:B------:R-:W4:Y:S01]  /*0c30*/  LDG.E R13, desc[UR4][R4.64+0xab4] ;  /* 0x000ab404040d7981 */ /* 0x000f22000c1e1900 */
[----:B------:R-:W-:-:S02]  /*0c40*/  SHF.R.U32.HI R25, RZ, 0x2, R16 ;  /* 0x00000002ff197819 */ /* 0x000fc40000011610 */
[----:B------:R-:W-:Y:S02]  /*0c50*/  SHF.L.U32 R29, R24, 0x4, RZ ;  /* 0x00000004181d7819 */ /* 0x000fe400000006ff */
[----:B------:R-:W-:-:S04]  /*0c60*/  LOP3.LUT R25, R25, R16, RZ, 0x3c, !PT ;  /* 0x0000001019197212 */ /* 0x000fc800078e3cff */
[----:B------:R-:W-:-:S04]  /*0c70*/  SHF.L.U32 R16, R25, 0x1, RZ ;  /* 0x0000000119107819 */ /* 0x000fc800000006ff */
[----:B------:R-:W-:-:S04]  /*0c80*/  LOP3.LUT R16, R24, R29, R16, 0x96, !PT ;  /* 0x0000001d18107212 */ /* 0x000fc800078e9610 */
[----:B0-----:R-:W-:Y:S02]  /*0c90*/  LOP3.LUT R27, R16, R25, RZ, 0x3c, !PT ;  /* 0x00000019101b7212 */ /* 0x001fe400078e3cff */
[----:B------:R-:W-:-:S04]  /*0ca0*/  IADD3 R16, PT, PT, R19, 0x587c5, RZ ;  /* 0x000587c513107810 */ /* 0x000fc80007ffe0ff */
[----:B------:R-:W-:-:S04]  /*0cb0*/  IADD3 R25, PT, PT, R27, R16, RZ ;  /* 0x000000101b197210 */ /* 0x000fc80007ffe0ff */
[----:B------:R-:W-:-:S05]  /*0cc0*/  I2FP.F32.U32 R25, R25 ;  /* 0x0000001900197245 */ /* 0x000fca0000201000 */
[----:B------:R-:W-:-:S04]  /*0cd0*/  FFMA R25, R25, R0, 1.1641532182693481445e-10 ;  /* 0x2f00000019197423 */ /* 0x000fc80000000000 */
[----:B------:R-:W-:-:S04]  /*0ce0*/  FFMA R25, R25, 2, -R14 ;  /* 0x4000000019197823 */ /* 0x000fc8000000080e */
[----:B------:R-:W-:Y:S01]  /*0cf0*/  FMUL R25, R25, 0.69999998807907104492 ;  /* 0x3f33333319197820 */ /* 0x000fe20000400000 */
[----:B--2---:R-:W-:-:S04]  /*0d00*/  FMUL R26, R12, 8 ;  /* 0x410000000c1a7820 */ /* 0x004fc80000400000 */
[----:B------:R-:W-:-:S04]  /*0d10*/  FFMA R26, R25, 4, R26 ;  /* 0x40800000191a7823 */ /* 0x000fc8000000001a */
[----:B---3--:R-:W-:-:S04]  /*0d20*/  FADD R23, R26, -R23 ;  /* 0x800000171a177221 */ /* 0x008fc80000000000 */
[----:B----4-:R-:W-:Y:S02]  /*0d30*/  FADD R26, R23, -R18 ;  /* 0x80000012171a7221 */ /* 0x010fe40000000000 */
[----:B------:R-:W2:Y:S02]  /*0d40*/  LDG.E R18, desc[UR4][R4.64+0xb5c] ;  /* 0x000b5c0404127981 */ /* 0x000ea4000c1e1900 */
[----:B------:R-:W-:Y:S02]  /*0d50*/  FADD R26, R26, -R17 ;  /* 0x800000111a1a7221 */ /* 0x000fe40000000000 */
[----:B------:R-:W3:Y:S02]  /*0d60*/  LDG.E R17, desc[UR4][R4.64+0xa3c] ;  /* 0x000a3c0404117981 */ /* 0x000ee4000c1e1900 */
[----:B------:R-:W-:Y:S02]  /*0d70*/  FADD R23, R26, -R13 ;  /* 0x8000000d1a177221 */ /* 0x000fe40000000000 */
[----:B------:R-:W4:Y:S04]  /*0d80*/  LDG.E R26, desc[UR4][R4.64+0xe2c] ;  /* 0x000e2c04041a7981 */ /* 0x000f28000c1e1900 */
[----:B------:R-:W4:Y:S01]  /*0d90*/  LDG.E R13, desc[UR4][R4.64+0x76c] ;  /* 0x00076c04040d7981 */ /* 0x000f22000c1e1900 */
[----:B------:R-:W-:Y:S01]  /*0da0*/  BSSY.RECONVERGENT B0, `(.L_x_4) ;  /* 0x000002b000007945 */ /* 0x000fe20003800200 */
[----:B------:R-:W-:-:S02]  /*0db0*/  HFMA2 R28, -RZ, RZ, 1.875, 0 ;  /* 0x3f800000ff1c7431 */ /* 0x000fc400000001ff */
[----:B--2---:R-:W-:Y:S01]  /*0dc0*/  FADD R18, R23, -R18 ;  /* 0x8000001217127221 */ /* 0x004fe20000000000 */
[----:B------:R-:W-:-:S03]  /*0dd0*/  MOV R23, R27 ;  /* 0x0000001b00177202 */ /* 0x000fc60000000f00 */
[----:B---3--:R-:W-:Y:S01]  /*0de0*/  FADD R17, R18, -R17 ;  /* 0x8000001112117221 */ /* 0x008fe20000000000 */
[----:B------:R-:W-:-:S03]  /*0df0*/  FFMA R18, R12, 2, R25 ;  /* 0x400000000c127823 */ /* 0x000fc60000000019 */
[----:B----4-:R-:W-:Y:S01]  /*0e00*/  FADD R26, R17, -R26 ;  /* 0x8000001a111a7221 */ /* 0x010fe20000000000 */
[----:B------:R-:W-:-:S03]  /*0e10*/  FMUL R17, R25, 0.25 ;  /* 0x3e80000019117820 */ /* 0x000fc60000400000 */
[----:B------:R-:W-:Y:S01]  /*0e20*/  FADD R26, R26, -R13 ;  /* 0x8000000d1a1a7221 */ /* 0x000fe20000000000 */
[----:B------:R-:W-:-:S03]  /*0e30*/  FMUL R13, R25, 0.5 ;  /* 0x3f000000190d7820 */ /* 0x000fc60000400000 */
[----:B------:R-:W-:Y:S01]  /*0e40*/  FMUL R26, R17, R26 ;  /* 0x0000001a111a7220 */ /* 0x000fe20000400000 */
[----:B------:R-:W-:Y:S01]  /*0e50*/  FMUL R13, R13, R18 ;  /* 0x000000120d0d7220 */ /* 0x000fe20000400000 */
[----:B------:R-:W-:Y:S01]  /*0e60*/  IMAD.MOV.U32 R17, RZ, RZ, R24 ;  /* 0x000000ffff117224 */ /* 0x000fe200078e0018 */
[----:B------:R-:W-:Y:S02]  /*0e70*/  MOV R18, R20 ;  /* 0x0000001400127202 */ /* 0x000fe40000000f00 */
[----:B------:R-:W-:Y:S01]  /*0e80*/  FFMA R26, R13, 0.0625, R26 ;  /* 0x3d8000000d1a7823 */ /* 0x000fe2000000001a */
[----:B------:R-:W-:-:S04]  /*0e90*/  MOV R13, R21 ;  /* 0x00000015000d7202 */ /* 0x000fc80000000f00 */
[----:B------:R-:W-:-:S13]  /*0ea0*/  FSETP.GEU.AND P0, PT, R26, RZ, PT ;  /* 0x000000ff1a00720b */ /* 0x000fda0003f0e000 */
[----:B------:R-:W-:Y:S05]  /*0eb0*/  @!P0 BRA `(.L_x_5) ;  /* 0x0000000000648947 */ /* 0x000fea0003800000 */
[----:B------:R-:W-:Y:S02]  /*0ec0*/  MOV R13, 0x3bbb989d ;  /* 0x3bbb989d000d7802 */ /* 0x000fe40000000f00 */
[----:B------:R-:W-:Y:S02]  /*0ed0*/  MOV R16, 0x437c0000 ;  /* 0x437c000000107802 */ /* 0x000fe40000000f00 */
[----:B------:R-:W-:Y:S01]  /*0ee0*/  SHF.R.U32.HI R23, RZ, 0x2, R22 ;  /* 0x00000002ff177819 */ /* 0x000fe20000011616 */
[----:B------:R-:W-:-:S03]  /*0ef0*/  FFMA.SAT R13, R26, -R13, 0.5 ;  /* 0x3f0000001a0d7423 */ /* 0x000fc6000000280d */
[----:B------:R-:W-:Y:S01]  /*0f00*/  LOP3.LUT R23, R23, R22, RZ, 0x3c, !PT ;  /* 0x0000001617177212 */ /* 0x000fe200078e3cff */
[----:B------:R-:W-:Y:S01]  /*0f10*/  FFMA.RM R13, R13, R16, 12582913 ;  /* 0x4b4000010d0d7423 */ /* 0x000fe20000004010 */
[----:B------:R-:W-:Y:S01]  /*0f20*/  SHF.L.U32 R16, R27, 0x4, RZ ;  /* 0x000000041b107819 */ /* 0x000fe200000006ff */
[----:B------:R-:W-:Y:S02]  /*0f30*/  IMAD.MOV.U32 R22, RZ, RZ, R21 ;  /* 0x000000ffff167224 */ /* 0x000fe400078e0015 */
[----:B------:R-:W-:Y:S01]  /*0f40*/  FADD R17, R13, -12583039 ;  /* 0xcb40007f0d117421 */ /* 0x000fe20000000000 */
[----:B------:R-:W-:-:S03]  /*0f50*/  IMAD.SHL.U32 R18, R23, 0x2, RZ ;  /* 0x0000000217127824 */ /* 0x000fc600078e00ff */
[C---:B------:R-:W-:Y:S02]  /*0f60*/  FFMA R17, R26.reuse, -1.4426950216293334961, -R17 ;  /* 0xbfb8aa3b1a117823 */ /* 0x040fe40000000811 */
[----:B------:R-:W-:Y:S02]  /*0f70*/  LOP3.LUT R18, R23, R18, R16, 0x96, !PT ;  /* 0x0000001217127212 */ /* 0x000fe400078e9610 */
[----:B------:R-:W-:Y:S01]  /*0f80*/  FFMA R26, R26, -1.925963033500011079e-08, R17 ;  /* 0xb2a570601a1a7823 */ /* 0x000fe20000000011 */
[----:B------:R-:W-:Y:S02]  /*0f90*/  IADD3 R16, PT, PT, R19, 0xb0f8a, RZ ;  /* 0x000b0f8a13107810 */ /* 0x000fe40007ffe0ff */
[----:B------:R-:W-:Y:S01]  /*0fa0*/  LOP3.LUT R23, R18, R27, RZ, 0x3c, !PT ;  /* 0x0000001b12177212 */ /* 0x000fe200078e3cff */
[----:B------:R-:W0:Y:S01]  /*0fb0*/  MUFU.EX2 R17, R26 ;  /* 0x0000001a00117308 */ /* 0x000e220000000800 */
[----:B------:R-:W-:Y:S02]  /*0fc0*/  SHF.L.U32 R18, R13, 0x17, RZ ;  /* 0x000000170d127819 */ /* 0x000fe400000006ff */
[----:B------:R-:W-:-:S02]  /*0fd0*/  IADD3 R19, PT, PT, R23, R16, RZ ;  /* 0x0000001017137210 */ /* 0x000fc40007ffe0ff */
[----:B------:R-:W-:Y:S02]  /*0fe0*/  MOV R13, R20 ;  /* 0x00000014000d7202 */ /* 0x000fe40000000f00 */
[----:B------:R-:W-:-:S05]  /*0ff0*/  I2FP.F32.U32 R19, R19 ;  /* 0x0000001300137245 */ /* 0x000fca0000201000 */
[----:B------:R-:W-:Y:S01]  /*1000*/  FFMA R19, R19, R0, 1.1641532182693481445e-10 ;  /* 0x2f00000013137423 */ /* 0x000fe20000000000 */
[----:B0-----:R-:W-:Y:S01]  /*1010*/  FMUL R28, R18, R17 ;  /* 0x00000011121c7220 */ /* 0x001fe20000400000 */
[----:B------:R-:W-:Y:S02]  /*1020*/  MOV R17, R27 ;  /* 0x0000001b00117202 */ /* 0x000fe40000000f00 */
[----:B------:R-:W-:Y:S02]  /*1030*/  MOV R18, R24 ;  /* 0x0000001800127202 */ /* 0x000fe40000000f00 */
[----:B------:R-:W-:-:S07]  /*1040*/  FSET.BF.GT.AND R28, R28, R19, PT ;  /* 0x000000131c1c720a */ /* 0x000fce0003804000 */
.L_x_5:
[----:B------:R-:W-:Y:S05]  /*1050*/  BSYNC.RECONVERGENT B0 ;  /* 0x0000000000007941 */ /* 0x000fea0003800200 */
.L_x_4:
[----:B------:R-:W-:-:S05]  /*1060*/  FFMA R27, R25, R28, R12 ;  /* 0x0000001c191b7223 */ /* 0x000fca000000000c */
[----:B------:R0:W-:Y:S04]  /*1070*/  STG.E desc[UR4][R4.64+0xacc], R27 ;  /* 0x000acc1b04007986 */ /* 0x0001e8000c101904 */
[----:B------:R-:W2:Y:S04]  /*1080*/  LDG.E R19, desc[UR4][R6.64+0xe2c] ;  /* 0x000e2c0406137981 */ /* 0x000ea8000c1e1900 */
[----:B------:R-:W3:Y:S04]  /*1090*/  LDG.E R21, desc[UR4][R6.64+0xe30] ;  /* 0x000e300406157981 */ /* 0x000ee8000c1e1900 */
[----:B------:R-:W4:Y:S01]  /*10a0*/  LDG.E R20, desc[UR4][R6.64+0xe28] ;  /* 0x000e280406147981 */ /* 0x000f22000c1e1900 */
[----:B------:R-:W-:-:S02]  /*10b0*/  SHF.R.U32.HI R25, RZ, 0x2, R22 ;  /* 0x00000002ff197819 */ /* 0x000fc40000011616 */
[----:B------:R-:W-:Y:S01]  /*10c0*/  SHF.L.U32 R12, R23, 0x4, RZ ;  /* 0x00000004170c7819 */ /* 0x000fe200000006ff */
[----:B------:R-:W4:Y:S01]  /*10d0*/  LDG.E R24, desc[UR4][R6.64+0xd9c] ;  /* 0x000d9c0406187981 */ /* 0x000f22000c1e1900 */
[----:B------:R-:W-:-:S04]  /*10e0*/  LOP3.LUT R25, R25, R22, RZ, 0x3c, !PT ;  /* 0x0000001619197212 */ /* 0x000fc800078e3cff */
[----:B------:R-:W-:-:S04]  /*10f0*/  SHF.L.U32 R22, R25, 0x1, RZ ;  /* 0x0000000119167819 */ /* 0x000fc800000006ff */
[----:B------:R-:W-:Y:S02]  /*1100*/  LOP3.LUT R12, R23, R12, R22, 0x96, !PT ;  /* 0x0000000c170c7212 */ /* 0x000fe400078e9616 */
[----:B------:R-:W4:Y:S02]  /*1110*/  LDG.E R22, desc[UR4][R6.64+0xebc] ;  /* 0x000ebc0406167981 */ /* 0x000f24000c1e1900 */
[----:B------:R-:W-:Y:S02]  /*1120*/  LOP3.LUT R25, R12, R25, RZ, 0x3c, !PT ;  /* 0x000000190c197212 */ /* 0x000fe400078e3cff */
[----:B------:R-:W-:-:S04]  /*1130*/  IADD3 R12, PT, PT, R16, 0x587c5, RZ ;  /* 0x000587c5100c7810 */ /* 0x000fc80007ffe0ff */
[----:B0-----:R-:W-:-:S04]  /*1140*/  IADD3 R4, PT, PT, R25, R12, RZ ;  /* 0x0000000c19047210 */ /* 0x001fc80007ffe0ff */
[----:B------:R-:W-:Y:S02]  /*1150*/  I2FP.F32.U32 R5, R4 ;  /* 0x0000000400057245 */ /* 0x000fe40000201000 */
[----:B------:R-:W4:Y:S03]  /*1160*/  LDG.E R4, desc[UR4][R6.64+0xe44] ;  /* 0x000e440406047981 */ /* 0x000f26000c1e1900 */
[----:B------:R-:W-:-:S04]  /*1170*/  FFMA R5, R5, R0, 1.1641532182693481445e-10 ;  /* 0x2f00000005057423 */ /* 0x000fc80000000000 */
[----:B------:R-:W-:Y:S02]  /*1180*/  FFMA R14, R5, 2, -R14 ;  /* 0x40000000050e7823 */ /* 0x000fe4000000080e */
[----:B------:R-:W4:Y:S02]  /*1190*/  LDG.E R5, desc[UR4][R6.64+0xe14] ;  /* 0x000e140406057981 */ /* 0x000f24000c1e1900 */
[----:B------:R-:W-:Y:S01]  /*11a0*/  FMUL R14, R14, 0.69999998807907104492 ;  /* 0x3f3333330e0e7820 */ /* 0x000fe20000400000 */
[----:B--2---:R-:W-:-:S04]  /*11b0*/  FMUL R27, R19, 8 ;  /* 0x41000000131b7820 */ /* 0x004fc80000400000 */
[----:B------:R-:W-:-:S04]  /*11c0*/  FFMA R26, R14, 4, R27 ;  /* 0x408000000e1a7823 */ /* 0x000fc8000000001b */
[----:B---3--:R-:W-:Y:S02]  /*11d0*/  FADD R27, R26, -R21 ;  /* 0x800000151a1b7221 */ /* 0x008fe40000000000 */
[----:B------:R-:W2:Y:S02]  /*11e0*/  LDG.E R21, desc[UR4][R6.64+0x118c] ;  /* 0x00118c0406157981 */ /* 0x000ea4000c1e1900 */
[----:B----4-:R-:W-:Y:S02]  /*11f0*/  FADD R27, R27, -R20 ;  /* 0x800000141b1b7221 */ /* 0x010fe40000000000 */
[----:B------:R-:W3:Y:S02]  /*1200*/  LDG.E R20, desc[UR4][R6.64+0xacc] ;  /* 0x000acc0406147981 */ /* 0x000ee4000c1e1900 */
[----:B------:R-:W-:-:S04]  /*1210*/  FADD R4, R27, -R4 ;  /* 0x800000041b047221 */ /* 0x000fc80000000000 */
[----:B------:R-:W-:-:S04]  /*1220*/  FADD R5, R4, -R5 ;  /* 0x8000000504057221 */ /* 0x000fc80000000000 */
[----:B------:R-:W-:-:S04]  /*1230*/  FADD R5, R5, -R22 ;  /* 0x8000001605057221 */ /* 0x000fc80000000000 */
[----:B------:R-:W-:Y:S01]  /*1240*/  FADD R24, R5, -R24 ;  /* 0x8000001805187221 */ /* 0x000fe20000000000 */
[----:B------:R-:W-:Y:S01]  /*1250*/  FMUL R4, R14, 0.5 ;  /* 0x3f0000000e047820 */ /* 0x000fe20000400000 */
[----:B------:R-:W-:-:S04]  /*1260*/  FFMA R5, R19, 2, R14 ;  /* 0x4000000013057823 */ /* 0x000fc8000000000e */
[----:B------:R-:W-:Y:S01]  /*1270*/  FMUL R4, R4, R5 ;  /* 0x0000000504047220 */ /* 0x000fe20000400000 */
[----:B------:R-:W-:Y:S01]  /*1280*/  BSSY.RECONVERGENT B0, `(.L_x_6) ;  /* 0x0000026000007945 */ /* 0x000fe20003800200 */
[----:B------:R-:W-:Y:S02]  /*1290*/  IMAD.MOV.U32 R5, RZ, RZ, R17 ;  /* 0x000000ffff057224 */ /* 0x000fe400078e0011 */
[----:B--2---:R-:W-:-:S04]  /*12a0*/  FADD R21, R24, -R21 ;  /* 0x8000001518157221 */ /* 0x004fc80000000000 */
[----:B---3--:R-:W-:Y:S01]  /*12b0*/  FADD R21, R21, -R20 ;  /* 0x8000001415157221 */ /* 0x008fe20000000000 */
[----:B------:R-:W-:-:S04]  /*12c0*/  FMUL R20, R14, 0.25 ;  /* 0x3e8000000e147820 */ /* 0x000fc80000400000 */
[----:B------:R-:W-:-:S04]  /*12d0*/  FMUL R21, R20, R21 ;  /* 0x0000001514157220 */ /* 0x000fc80000400000 */
[----:B------:R-:W-:-:S05]  /*12e0*/  FFMA R22, R4, 0.0625, R21 ;  /* 0x3d80000004167823 */ /* 0x000fca0000000015 */
[----:B------:R-:W-:Y:S01]  /*12f0*/  FSETP.GEU.AND P0, PT, R22, RZ, PT ;  /* 0x000000ff1600720b */ /* 0x000fe20003f0e000 */
[----:B------:R-:W-:Y:S01]  /*1300*/  HFMA2 R24, -RZ, RZ, 1.875, 0 ;  /* 0x3f800000ff187431 */ /* 0x000fe200000001ff */
[----:B------:R-:W-:Y:S02]  /*1310*/  MOV R20, R23 ;  /* 0x0000001700147202 */ /* 0x000fe40000000f00 */
[----:B------:R-:W-:Y:S02]  /*1320*/  MOV R4, R18 ;  /* 0x0000001200047202 */ /* 0x000fe40000000f00 */
[----:B------:R-:W-:-:S07]  /*1330*/  MOV R21, R25 ;  /* 0x0000001900157202 */ /* 0x000fce0000000f00 */
[----:B------:R-:W-:Y:S05]  /*1340*/  @!P0 BRA `(.L_x_7) ;  /* 0x0000000000648947 */ /* 0x000fea0003800000 */
[----:B------:R-:W-:Y:S02]  /*1350*/  MOV R5, 0x3bbb989d ;  /* 0x3bbb989d00057802 */ /* 0x000fe40000000f00 */
[----:B------:R-:W-:Y:S02]  /*1360*/  MOV R21, 0x437c0000 ;  /* 0x437c000000157802 */ /* 0x000fe40000000f00 */
[----:B------:R-:W-:Y:S01]  /*1370*/  SHF.R.U32.HI R12, RZ, 0x2, R13 ;  /* 0x00000002ff0c7819 */ /* 0x000fe2000001160d */
[----:B------:R-:W-:-:S03]  /*1380*/  FFMA.SAT R4, R22, -R5, 0.5 ;  /* 0x3f00000016047423 */ /* 0x000fc60000002805 */
[----:B------:R-:W-:Y:S01]  /*1390*/  LOP3.LUT R12, R12, R13, RZ, 0x3c, !PT ;  /* 0x0000000d0c0c7212 */ /* 0x000fe200078e3cff */
[----:B------:R-:W-:Y:S01]  /*13a0*/  FFMA.RM R4, R4, R21, 12582913 ;  /* 0x4b40000104047423 */ /* 0x000fe20000004015 */
[----:B------:R-:W-:Y:S02]  /*13b0*/  SHF.L.U32 R13, R25, 0x4, RZ ;  /* 0x00000004190d7819 */ /* 0x000fe400000006ff */
[----:B------:R-:W-:Y:S01]  /*13c0*/  SHF.L.U32 R20, R12, 0x1, RZ ;  /* 0x000000010c147819 */ /* 0x000fe200000006ff */
[C---:B------:R-:W-:Y:S01]  /*13d0*/  FADD R5, R4.reuse, -12583039 ;  /* 0xcb40007f04057421 */ /* 0x040fe20000000000 */
[----:B------:R-:W-:Y:S02]  /*13e0*/  SHF.L.U32 R4, R4, 0x17, RZ ;  /* 0x0000001704047819 */ /* 0x000fe400000006ff */
[----:B------:R-:W-:Y:S01]  /*13f0*/  LOP3.LUT R20, R12, R20, R13, 0x96, !PT ;  /* 0x000000140c147212 */ /* 0x000fe200078e960d */
[----:B------:R-:W-:Y:S01]  /*1400*/  FFMA R5, R22, -1.4426950216293334961, -R5 ;  /* 0xbfb8aa3b16057823 */ /* 0x000fe20000000805 */
[----:B------:R-:W-:-:S02]  /*1410*/  VIADD R12, R16, 0xb0f8a ;  /* 0x000b0f8a100c7836 */ /* 0x000fc40000000000 */
[-C--:B------:R-:W-:Y:S01]  /*1420*/  LOP3.LUT R21, R20, R25.reuse, RZ, 0x3c, !PT ;  /* 0x0000001914157212 */ /* 0x080fe200078e3cff */
[----:B------:R-:W-:Y:S01]  /*1430*/  FFMA R22, R22, -1.925963033500011079e-08, R5 ;  /* 0xb2a5706016167823 */ /* 0x000fe20000000005 */
[----:B------:R-:W-:Y:S02]  /*1440*/  MOV R20, R25 ;  /* 0x0000001900147202 */ /* 0x000fe40000000f00 */
[----:B------:R-:W-:Y:S01]  /*1450*/  IADD3 R13, PT, PT, R21, R12, RZ ;  /* 0x0000000c150d7210 */ /* 0x000fe20007ffe0ff */
[----:B------:R-:W0:Y:S03]  /*1460*/  MUFU.EX2 R5, R22 ;  /* 0x0000001600057308 */ /* 0x000e260000000800 */
[----:B------:R-:W-:-:S05]  /*1470*/  I2FP.F32.U32 R13, R13 ;  /* 0x0000000d000d7245 */ /* 0x000fca0000201000 */
[----:B------:R-:W-:Y:S01]  /*1480*/  FFMA R13, R13, R0, 1.1641532182693481445e-10 ;  /* 0x2f0000000d0d7423 */ /* 0x000fe20000000000 */
[----:B0-----:R-:W-:Y:S01]  /*1490*/  FMUL R4, R4, R5 ;  /* 0x0000000504047220 */ /* 0x001fe20000400000 */
[----:B------:R-:W-:-:S04]  /*14a0*/  MOV R5, R23 ;  /* 0x0000001700057202 */ /* 0x000fc80000000f00 */
[----:B------:R-:W-:Y:S02]  /*14b0*/  FSET.BF.GT.AND R24, R4, R13, PT ;  /* 0x0000000d0418720a */ /* 0x000fe40003804000 */
[----:B------:R-:W-:Y:S02]  /*14c0*/  MOV R4, R17 ;  /* 0x0000001100047202 */ /* 0x000fe40000000f00 */
[----:B------:R-:W-:-:S07]  /*14d0*/  MOV R13, R18 ;  /* 0x00000012000d7202 */ /* 0x000fce0000000f00 */
.L_x_7:
[----:B------:R-:W-:Y:S05]  /*14e0*/  BSYNC.RECONVERGENT B0 ;  /* 0x0000000000007941 */ /* 0x000fea0003800200 */
.L_x_6:
[----:B------:R-:W-:-:S05]  /*14f0*/  FFMA R19, R14, R24, R19 ;  /* 0x000000180e137223 */ /* 0x000fca0000000013 */
[----:B------:R-:W-:Y:S04]  /*1500*/  STG.E desc[UR4][R6.64+0xe2c], R19 ;  /* 0x000e2c1306007986 */ /* 0x000fe8000c101904 */
[----:B------:R-:W-:Y:S04]  /*1510*/  STG.E.64 desc[UR4][R2.64], R12 ;  /* 0x0000000c02007986 */ /* 0x000fe8000c101b04 */
[----:B------:R-:W-:Y:S04]  /*1520*/  STG.E.64 desc[UR4][R2.64+0x8], R4 ;  /* 0x0000080402007986 */ /* 0x000fe8000c101b04 */
[----:B------:R-:W-:Y:S04]  /*1530*/  STG.E.64 desc[UR4][R2.64+0x10], R20 ;  /* 0x0000101402007986 */ /* 0x000fe8000c101b04 */
[----:B-----5:R-:W-:Y:S04]  /*1540*/  STG.E.64 desc[UR4][R2.64+0x18], R8 ;  /* 0x0000180802007986 */ /* 0x020fe8000c101b04 */
[----:B------:R-:W-:Y:S04]  /*1550*/  STG.E.64 desc[UR4][R2.64+0x28], R10 ;  /* 0x0000280a02007986 */ /* 0x000fe8000c101b04 */
[----:B------:R-:W-:Y:S01]  /*1560*/  STG.E desc[UR4][R2.64+0x20], R15 ;  /* 0x0000200f02007986 */ /* 0x000fe2000c101904 */
[----:B------:R-:W-:Y:S05]  /*1570*/  EXIT ;  /* 0x000000000000794d */ /* 0x000fea0003800000 */
.L_x_8:
[----:B------:R-:W-:-:S00]  /*1580*/  BRA `(.L_x_8) ;  /* 0xfffffffc00fc7947 */ /* 0x000fc0000383ffff */
[----:B------:R-:W-:-:S00]  /*1590*/  NOP ;  /* 0x0000000000007918 */ /* 0x000fc00000000000 */
        /* <DEDUP_REMOVED lines=14> */
.L_x_31:


//--------------------- .text._Z15mc_update_blackIXadL_Z12delta_S_freePfmfEEEvS0_P17curandStateXORWOW --------------------------
	.section	.text._Z15mc_update_blackIXadL_Z12delta_S_freePfmfEEEvS0_P17curandStateXORWOW,"ax",@progbits
	.align	128
        .global         _Z15mc_update_blackIXadL_Z12delta_S_freePfmfEEEvS0_P17curandStateXORWOW
        .type           _Z15mc_update_blackIXadL_Z12delta_S_freePfmfEEEvS0_P17curandStateXORWOW,@function
        .size           _Z15mc_update_blackIXadL_Z12delta_S_freePfmfEEEvS0_P17curandStateXORWOW,(.L_x_32 - _Z15mc_update_blackIXadL_Z12delta_S_freePfmfEEEvS0_P17curandStateXORWOW)
        .other          _Z15mc_update_blackIXadL_Z12delta_S_freePfmfEEEvS0_P17curandStateXORWOW,@"STO_CUDA_ENTRY STV_DEFAULT"
_Z15mc_update_blackIXadL_Z12delta_S_freePfmfEEEvS0_P17curandStateXORWOW:
.text._Z15mc_update_blackIXadL_Z12delta_S_freePfmfEEEvS0_P17curandStateXORWOW:
        /* <DEDUP_REMOVED lines=30> */
[----:B------:R-:W-:-:S04]  /*01e0*/  LOP3.LUT R5, R6, R21, RZ, 0xfc, !PT ;  /* 0x0000001506057212 */ /* 0x000fc800078efcff */
        /* <DEDUP_REMOVED lines=11> */
[----:B------:R-:W-:Y:S01]  /*02a0*/  LOP3.LUT R21, R21, 0x1, RZ, 0x3c, !PT ;  /* 0x0000000115157812 */ /* 0x000fe200078e3cff */
[----:B------:R-:W-:Y:S01]  /*02b0*/  BSSY.RECONVERGENT B0, `(.L_x_9) ;  /* 0x0000044000007945 */ /* 0x000fe20003800200 */
        /* <DEDUP_REMOVED lines=28> */
[----:B------:R-:W-:Y:S01]  /*0480*/  FMUL R18, R17, R18 ;  /* 0x0000001211127220 */ /* 0x000fe20000400000 */
[----:B------:R-:W-:-:S03]  /*0490*/  IADD3 R16, P0, PT, R6, R21, RZ ;  /* 0x0000001506107210 */ /* 0x000fc60007f1e0ff */
[----:B------:R-:W-:Y:S01]  /*04a0*/  FFMA R20, R13, 0.0625, R18 ;  /* 0x3d8000000d147823 */ /* 0x000fe20000000012 */
[----:B------:R-:W-:-:S04]  /*04b0*/  IADD3.X R7, PT, PT, RZ, R7, RZ, P0, !PT ;  /* 0x00000007ff077210 */ /* 0x000fc800007fe4ff */
[----:B------:R-:W-:Y:S02]  /*04c0*/  FSETP.GEU.AND P0, PT, R20, RZ, PT ;  /* 0x000000ff1400720b */ /* 0x000fe40003f0e000 */
[C---:B------:R-:W-:Y:S01]  /*04d0*/  LEA R6, P1, R16.reuse, UR6, 0x2 ;  /* 0x0000000610067c11 */ /* 0x040fe2000f8210ff */
[----:B------:R-:W-:Y:S01]  /*04e0*/  IMAD.MOV.U32 R18, RZ, RZ, R9 ;  /* 0x000000ffff127224 */ /* 0x000fe200078e0009 */
[----:B------:R-:W-:Y:S02]  /*04f0*/  MOV R21, 0x3f800000 ;  /* 0x3f80000000157802 */ /* 0x000fe40000000f00 */
[----:B------:R-:W-:Y:S02]  /*0500*/  LEA.HI.X R7, R16, UR7, R7, 0x2, P1 ;  /* 0x0000000710077c11 */ /* 0x000fe400088f1407 */
[----:B------:R-:W-:Y:S02]  /*0510*/  MOV R13, R8 ;  /* 0x00000008000d7202 */ /* 0x000fe40000000f00 */
[----:B------:R-:W-:-:S02]  /*0520*/  MOV R16, R15 ;  /* 0x0000000f00107202 */ /* 0x000fc40000000f00 */
[----:B------:R-:W-:Y:S01]  /*0530*/  MOV R17, R19 ;  /* 0x0000001300117202 */ /* 0x000fe20000000f00 */
[----:B------:R-:W-:Y:S06]  /*0540*/  @!P0 BRA `(.L_x_10) ;  /* 0x0000000000688947 */ /* 0x000fec0003800000 */
        /* <DEDUP_REMOVED lines=26> */
.L_x_10:
[----:B------:R-:W-:Y:S05]  /*06f0*/  BSYNC.RECONVERGENT B0 ;  /* 0x0000000000007941 */ /* 0x000fea0003800200 */
.L_x_9:
        /* <DEDUP_REMOVED lines=77> */
.L_x_12:
[----:B------:R-:W-:Y:S05]  /*0bd0*/  BSYNC.RECONVERGENT B0 ;  /* 0x0000000000007941 */ /* 0x000fea0003800200 */
.L_x_11:
        /* <DEDUP_REMOVED lines=72> */
.L_x_14:
[----:B------:R-:W-:Y:S05]  /*1060*/  BSYNC.RECONVERGENT B0 ;  /* 0x0000000000007941 */ /* 0x000fea0003800200 */
.L_x_13:
        /* <DEDUP_REMOVED lines=72> */
.L_x_16:
[----:B------:R-:W-:Y:S05]  /*14f0*/  BSYNC.RECONVERGENT B0 ;  /* 0x0000000000007941 */ /* 0x000fea0003800200 */
.L_x_15:
        /* <DEDUP_REMOVED lines=9> */
.L_x_17:
        /* <DEDUP_REMOVED lines=15> */
.L_x_32:


//--------------------- .text._Z16exchange_faces_3Pf --------------------------
	.section	.text._Z16exchange_faces_3Pf,"ax",@progbits
	.align	128
        .global         _Z16exchange_faces_3Pf
        .type           _Z16exchange_faces_3Pf,@function
        .size           _Z16exchange_faces_3Pf,(.L_x_33 - _Z16exchange_faces_3Pf)
        .other          _Z16exchange_faces_3Pf,@"STO_CUDA_ENTRY STV_DEFAULT"
_Z16exchange_faces_3Pf:
.text._Z16exchange_faces_3Pf:
[----:B------:R-:W-:Y:S01]  /*0000*/  LDC R1, c[0x0][0x37c] ;  /* 0x0000df00ff017b82 */ /* 0x000fe20000000800 */
[----:B------:R-:W0:Y:S07]  /*0010*/  S2R R3, SR_TID.X ;  /* 0x0000000000037919 */ /* 0x000e2e0000002100 */
[----:B------:R-:W0:Y:S01]  /*0020*/  LDC R0, c[0x0][0x360] ;  /* 0x0000d800ff007b82 */ /* 0x000e220000000800 */
[----:B------:R-:W-:Y:S01]  /*0030*/  HFMA2 R6, -RZ, RZ, 0, 2.1457672119140625e-06 ;  /* 0x00000024ff067431 */ /* 0x000fe200000001ff */
[----:B------:R-:W1:Y:S01]  /*0040*/  LDCU.64 UR8, c[0x0][0x380] ;  /* 0x00007000ff0877ac */ /* 0x000e620008000a00 */
[----:B------:R-:W2:Y:S01]  /*0050*/  S2R R7, SR_TID.Z ;  /* 0x0000000000077919 */ /* 0x000ea20000002300 */
[----:B------:R-:W3:Y:S04]  /*0060*/  S2R R5, SR_TID.Y ;  /* 0x0000000000057919 */ /* 0x000ee80000002200 */
[----:B------:R-:W0:Y:S08]  /*0070*/  S2UR UR4, SR_CTAID.X ;  /* 0x00000000000479c3 */ /* 0x000e300000002500 */
[----:B------:R-:W3:Y:S08]  /*0080*/  LDC R2, c[0x0][0x364] ;  /* 0x0000d900ff027b82 */ /* 0x000ef00000000800 */
[----:B------:R-:W2:Y:S08]  /*0090*/  S2UR UR6, SR_CTAID.Z ;  /* 0x00000000000679c3 */ /* 0x000eb00000002700 */
[----:B------:R-:W2:Y:S01]  /*00a0*/  LDC R4, c[0x0][0x368] ;  /* 0x0000da00ff047b82 */ /* 0x000ea20000000800 */
[----:B0-----:R-:W-:-:S05]  /*00b0*/  IMAD R0, R0, UR4, R3 ;  /* 0x0000000400007c24 */ /* 0x001fca000f8e0203 */
[----:B------:R-:W-:Y:S02]  /*00c0*/  IADD3 R0, PT, PT, R0, 0x1, RZ ;  /* 0x0000000100007810 */ /* 0x000fe40007ffe0ff */
[----:B------:R-:W3:Y:S01]  /*00d0*/  S2UR UR5, SR_CTAID.Y ;  /* 0x00000000000579c3 */ /* 0x000ee20000002600 */
[----:B--2---:R-:W-:-:S04]  /*00e0*/  IMAD R3, R4, UR6, R7 ;  /* 0x0000000604037c24 */ /* 0x004fc8000f8e0207 */
[----:B------:R-:W-:Y:S02]  /*00f0*/  IMAD R4, R3, R6, 0x24 ;  /* 0x0000002403047424 */ /* 0x000fe400078e0206 */
[----:B---3--:R-:W-:Y:S01]  /*0100*/  IMAD R2, R2, UR5, R5 ;  /* 0x0000000502027c24 */ /* 0x008fe2000f8e0205 */
[----:B------:R-:W0:Y:S03]  /*0110*/  LDCU.64 UR4, c[0x0][0x358] ;  /* 0x00006b00ff0477ac */ /* 0x000e260008000a00 */
[----:B------:R-:W-:-:S05]  /*0120*/  IMAD R3, R2, 0x6, RZ ;  /* 0x0000000602037824 */ /* 0x000fca00078e02ff */
[----:B------:R-:W-:-:S04]  /*0130*/  IADD3 R0, P0, P1, R4, R3, R0 ;  /* 0x0000000304007210 */ /* 0x000fc8000791e000 */
[----:B------:R-:W-:Y:S02]  /*0140*/  IADD3.X R3, PT, PT, RZ, RZ, RZ, P0, P1 ;  /* 0x000000ffff037210 */ /* 0x000fe400007e24ff */
[----:B-1----:R-:W-:-:S04]  /*0150*/  LEA R2, P0, R0, UR8, 0x2 ;  /* 0x0000000800027c11 */ /* 0x002fc8000f8010ff */
[----:B------:R-:W-:-:S05]  /*0160*/  LEA.HI.X R3, R0, UR9, R3, 0x2, P0 ;  /* 0x0000000900037c11 */ /* 0x000fca00080f1403 */
[----:B0-----:R-:W2:Y:S04]  /*0170*/  LDG.E R5, desc[UR4][R2.64+0xd98] ;  /* 0x000d980402057981 */ /* 0x001ea8000c1e1900 */
[----:B------:R-:W3:Y:S04]  /*0180*/  LDG.E R7, desc[UR4][R2.64+0x378] ;  /* 0x0003780402077981 */ /* 0x000ee8000c1e1900 */
[----:B--2---:R-:W-:Y:S04]  /*0190*/  STG.E desc[UR4][R2.64+0x18], R5 ;  /* 0x0000180502007986 */ /* 0x004fe8000c101904 */
[----:B---3--:R-:W-:Y:S01]  /*01a0*/  STG.E desc[UR4][R2.64+0x10f8], R7 ;  /* 0x0010f80702007986 */ /* 0x008fe2000c101904 */
[----:B------:R-:W-:Y:S05]  /*01b0*/  EXIT ;  /* 0x000000000000794d */ /* 0x000fea0003800000 */
.L_x_18:
        /* <DEDUP_REMOVED lines=12> */
.L_x_33:


//--------------------- .text._Z16exchange_faces_2Pf --------------------------
	.section	.text._Z16exchange_faces_2Pf,"ax",@progbits
	.align	128
        .global         _Z16exchange_faces_2Pf
        .type           _Z16exchange_faces_2Pf,@function
        .size           _Z16exchange_faces_2Pf,(.L_x_34 - _Z16exchange_faces_2Pf)
        .other          _Z16exchange_faces_2Pf,@"STO_CUDA_ENTRY STV_DEFAULT"
_Z16exchange_faces_2Pf:
.text._Z16exchange_faces_2Pf:
[----:B------:R-:W-:Y:S01]  /*0000*/  LDC R1, c[0x0][0x37c] ;  /* 0x0000df00ff017b82 */ /* 0x000fe20000000800 */
[----:B------:R-:W0:Y:S07]  /*0010*/  S2R R3, SR_TID.X ;  /* 0x0000000000037919 */ /* 0x000e2e0000002100 */
[----:B------:R-:W0:Y:S01]  /*0020*/  LDC R0, c[0x0][0x360] ;  /* 0x0000d800ff007b82 */ /* 0x000e220000000800 */
[----:B------:R-:W-:Y:S01]  /*0030*/  HFMA2 R6, -RZ, RZ, 0, 1.2874603271484375e-05 ;  /* 0x000000d8ff067431 */ /* 0x000fe200000001ff */
        /* <DEDUP_REMOVED lines=24> */
.L_x_19:
        /* <DEDUP_REMOVED lines=12> */
.L_x_34:


//--------------------- .text._Z16exchange_faces_1Pf --------------------------
	.section	.text._Z16exchange_faces_1Pf,"ax",@progbits
	.align	128
        .global         _Z16exchange_faces_1Pf
        .type           _Z16exchange_faces_1Pf,@function
        .size           _Z16exchange_faces_1Pf,(.L_x_35 - _Z16exchange_faces_1Pf)
        .other          _Z16exchange_faces_1Pf,@"STO_CUDA_ENTRY STV_DEFAULT"
_Z16exchange_faces_1Pf:
.text._Z16exchange_faces_1Pf:
[----:B------:R-:W-:Y:S01]  /*0000*/  LDC R1, c[0x0][0x37c] ;  /* 0x0000df00ff017b82 */ /* 0x000fe20000000800 */
[----:B------:R-:W0:Y:S07]  /*0010*/  S2R R3, SR_TID.X ;  /* 0x0000000000037919 */ /* 0x000e2e0000002100 */
[----:B------:R-:W0:Y:S01]  /*0020*/  LDC R2, c[0x0][0x360] ;  /* 0x0000d800ff027b82 */ /* 0x000e220000000800 */
[----:B------:R-:W-:Y:S01]  /*0030*/  HFMA2 R9, -RZ, RZ, 0, 1.2874603271484375e-05 ;  /* 0x000000d8ff097431 */ /* 0x000fe200000001ff */
[----:B------:R-:W1:Y:S01]  /*0040*/  LDCU.64 UR8, c[0x0][0x380] ;  /* 0x00007000ff0877ac */ /* 0x000e620008000a00 */
[----:B------:R-:W2:Y:S01]  /*0050*/  S2R R5, SR_TID.Y ;  /* 0x0000000000057919 */ /* 0x000ea20000002200 */
[----:B------:R-:W3:Y:S04]  /*0060*/  S2R R7, SR_TID.Z ;  /* 0x0000000000077919 */ /* 0x000ee80000002300 */
[----:B------:R-:W0:Y:S08]  /*0070*/  S2UR UR4, SR_CTAID.X ;  /* 0x00000000000479c3 */ /* 0x000e300000002500 */
[----:B------:R-:W2:Y:S08]  /*0080*/  S2UR UR5, SR_CTAID.Y ;  /* 0x00000000000579c3 */ /* 0x000eb00000002600 */
[----:B------:R-:W2:Y:S08]  /*0090*/  LDC R0, c[0x0][0x364] ;  /* 0x0000d900ff007b82 */ /* 0x000eb00000000800 */
[----:B------:R-:W3:Y:S01]  /*00a0*/  S2UR UR6, SR_CTAID.Z ;  /* 0x00000000000679c3 */ /* 0x000ee20000002700 */
[----:B0-----:R-:W-:Y:S01]  /*00b0*/  IMAD R2, R2, UR4, R3 ;  /* 0x0000000402027c24 */ /* 0x001fe2000f8e0203 */
[----:B------:R-:W-:-:S04]  /*00c0*/  MOV R3, RZ ;  /* 0x000000ff00037202 */ /* 0x000fc80000000f00 */
[----:B------:R-:W-:Y:S02]  /*00d0*/  IADD3 R2, PT, PT, R2, 0x1, RZ ;  /* 0x0000000102027810 */ /* 0x000fe40007ffe0ff */
[----:B------:R-:W3:Y:S01]  /*00e0*/  LDC R4, c[0x0][0x368] ;  /* 0x0000da00ff047b82 */ /* 0x000ee20000000800 */
[----:B--2---:R-:W-:Y:S01]  /*00f0*/  IMAD R0, R0, UR5, R5 ;  /* 0x0000000500007c24 */ /* 0x004fe2000f8e0205 */
[----:B------:R-:W0:Y:S04]  /*0100*/  LDCU.64 UR4, c[0x0][0x358] ;  /* 0x00006b00ff0477ac */ /* 0x000e280008000a00 */
[----:B------:R-:W-:-:S05]  /*0110*/  IADD3 R5, PT, PT, R0, 0x1, RZ ;  /* 0x0000000100057810 */ /* 0x000fca0007ffe0ff */
[----:B------:R-:W-:-:S04]  /*0120*/  IMAD.WIDE.U32 R2, R5, 0x24, R2 ;  /* 0x0000002405027825 */ /* 0x000fc800078e0002 */
[----:B---3--:R-:W-:-:S04]  /*0130*/  IMAD R0, R4, UR6, R7 ;  /* 0x0000000604007c24 */ /* 0x008fc8000f8e0207 */
[----:B------:R-:W-:-:S05]  /*0140*/  IMAD R5, R0, R9, 0xd8 ;  /* 0x000000d800057424 */ /* 0x000fca00078e0209 */
[----:B------:R-:W-:-:S04]  /*0150*/  IADD3 R5, P0, PT, R2, R5, RZ ;  /* 0x0000000502057210 */ /* 0x000fc80007f1e0ff */
[----:B------:R-:W-:Y:S02]  /*0160*/  IADD3.X R0, PT, PT, RZ, R3, RZ, P0, !PT ;  /* 0x00000003ff007210 */ /* 0x000fe400007fe4ff */
[----:B-1----:R-:W-:-:S04]  /*0170*/  LEA R2, P0, R5, UR8, 0x2 ;  /* 0x0000000805027c11 */ /* 0x002fc8000f8010ff */
[----:B------:R-:W-:-:S05]  /*0180*/  LEA.HI.X R3, R5, UR9, R0, 0x2, P0 ;  /* 0x0000000905037c11 */ /* 0x000fca00080f1400 */
[----:B0-----:R-:W2:Y:S04]  /*0190*/  LDG.E R5, desc[UR4][R2.64+0x60] ;  /* 0x0000600402057981 */ /* 0x001ea8000c1e1900 */
[----:B------:R-:W3:Y:S04]  /*01a0*/  LDG.E R7, desc[UR4][R2.64+0x18] ;  /* 0x0000180402077981 */ /* 0x000ee8000c1e1900 */
[----:B--2---:R-:W-:Y:S04]  /*01b0*/  STG.E desc[UR4][R2.64], R5 ;  /* 0x0000000502007986 */ /* 0x004fe8000c101904 */
[----:B---3--:R-:W-:Y:S01]  /*01c0*/  STG.E desc[UR4][R2.64+0x78], R7 ;  /* 0x0000780702007986 */ /* 0x008fe2000c101904 */
[----:B------:R-:W-:Y:S05]  /*01d0*/  EXIT ;  /* 0x000000000000794d */ /* 0x000fea0003800000 */
.L_x_20:
        /* <DEDUP_REMOVED lines=10> */
.L_x_35:


//--------------------- .text._Z16exchange_faces_0Pf --------------------------
	.section	.text._Z16exchange_faces_0Pf,"ax",@progbits
	.align	128
        .global         _Z16exchange_faces_0Pf
        .type           _Z16exchange_faces_0Pf,@function
        .size           _Z16exchange_faces_0Pf,(.L_x_36 - _Z16exchange_faces_0Pf)
        .other          _Z16exchange_faces_0Pf,@"STO_CUDA_ENTRY STV_DEFAULT"
_Z16exchange_faces_0Pf:
.text._Z16exchange_faces_0Pf:
[----:B------:R-:W-:Y:S01]  /*0000*/  LDC R1, c[0x0][0x37c] ;  /* 0x0000df00ff017b82 */ /* 0x000fe20000000800 */
[----:B------:R-:W0:Y:S07]  /*0010*/  S2R R5, SR_TID.Y ;  /* 0x0000000000057919 */ /* 0x000e2e0000002200 */
[----:B------:R-:W1:Y:S01]  /*0020*/  LDC R3, c[0x0][0x360] ;  /* 0x0000d800ff037b82 */ /* 0x000e620000000800 */
[----:B------:R-:W1:Y:S01]  /*0030*/  S2R R4, SR_TID.X ;  /* 0x0000000000047919 */ /* 0x000e620000002100 */
[----:B------:R-:W2:Y:S06]  /*0040*/  S2R R7, SR_TID.Z ;  /* 0x0000000000077919 */ /* 0x000eac0000002300 */
[----:B------:R-:W0:Y:S08]  /*0050*/  S2UR UR5, SR_CTAID.Y ;  /* 0x00000000000579c3 */ /* 0x000e300000002600 */
[----:B------:R-:W0:Y:S08]  /*0060*/  LDC R0, c[0x0][0x364] ;  /* 0x0000d900ff007b82 */ /* 0x000e300000000800 */
[----:B------:R-:W1:Y:S08]  /*0070*/  S2UR UR4, SR_CTAID.X ;  /* 0x00000000000479c3 */ /* 0x000e700000002500 */
[----:B------:R-:W2:Y:S08]  /*0080*/  S2UR UR6, SR_CTAID.Z ;  /* 0x00000000000679c3 */ /* 0x000eb00000002700 */
[----:B------:R-:W2:Y:S01]  /*0090*/  LDC R6, c[0x0][0x368] ;  /* 0x0000da00ff067b82 */ /* 0x000ea20000000800 */
[----:B0-----:R-:W-:-:S05]  /*00a0*/  IMAD R0, R0, UR5, R5 ;  /* 0x0000000500007c24 */ /* 0x001fca000f8e0205 */
[----:B------:R-:W-:Y:S01]  /*00b0*/  IADD3 R2, PT, PT, R0, 0x1, RZ ;  /* 0x0000000100027810 */ /* 0x000fe20007ffe0ff */
[----:B-1----:R-:W-:Y:S01]  /*00c0*/  IMAD R0, R3, UR4, R4 ;  /* 0x0000000403007c24 */ /* 0x002fe2000f8e0204 */
[----:B------:R-:W0:Y:S03]  /*00d0*/  LDCU.64 UR4, c[0x0][0x358] ;  /* 0x00006b00ff0477ac */ /* 0x000e260008000a00 */
[----:B------:R-:W-:Y:S01]  /*00e0*/  IMAD.WIDE.U32 R2, R2, 0x24, RZ ;  /* 0x0000002402027825 */ /* 0x000fe200078e00ff */
[----:B------:R-:W-:-:S05]  /*00f0*/  IADD3 R5, PT, PT, R0, 0x1, RZ ;  /* 0x0000000100057810 */ /* 0x000fca0007ffe0ff */
[----:B------:R-:W-:-:S04]  /*0100*/  IMAD.WIDE.U32 R2, R5, 0x6, R2 ;  /* 0x0000000605027825 */ /* 0x000fc800078e0002 */
[----:B--2---:R-:W-:Y:S02]  /*0110*/  IMAD R4, R6, UR6, R7 ;  /* 0x0000000606047c24 */ /* 0x004fe4000f8e0207 */
[----:B------:R-:W-:Y:S01]  /*0120*/  HFMA2 R7, -RZ, RZ, 0, 1.2874603271484375e-05 ;  /* 0x000000d8ff077431 */ /* 0x000fe200000001ff */
[----:B------:R-:W1:Y:S04]  /*0130*/  LDCU.64 UR6, c[0x0][0x380] ;  /* 0x00007000ff0677ac */ /* 0x000e680008000a00 */
        /* <DEDUP_REMOVED lines=10> */
.L_x_21:
        /* <DEDUP_REMOVED lines=10> */
.L_x_36:


//--------------------- .text._Z8rng_inityP17curandStateXORWOW --------------------------
	.section	.text._Z8rng_inityP17curandStateXORWOW,"ax",@progbits
	.align	128
        .global         _Z8rng_inityP17curandStateXORWOW
        .type           _Z8rng_inityP17curandStateXORWOW,@function
        .size           _Z8rng_inityP17curandStateXORWOW,(.L_x_37 - _Z8rng_inityP17curandStateXORWOW)
        .other          _Z8rng_inityP17curandStateXORWOW,@"STO_CUDA_ENTRY STV_DEFAULT"
_Z8rng_inityP17curandStateXORWOW:
.text._Z8rng_inityP17curandStateXORWOW:
[----:B------:R-:W-:Y:S01]  /*0000*/  LDC R1, c[0x0][0x37c] ;  /* 0x0000df00ff017b82 */ /* 0x000fe20000000800 */
[----:B------:R-:W0:Y:S07]  /*0010*/  S2R R5, SR_TID.X ;  /* 0x0000000000057919 */ /* 0x000e2e0000002100 */
[----:B------:R-:W1:Y:S01]  /*0020*/  LDC.64 R2, c[0x0][0x380] ;  /* 0x0000e000ff027b82 */ /* 0x000e620000000a00 */
[----:B------:R-:W2:Y:S01]  /*0030*/  LDCU.64 UR4, c[0x0][0x358] ;  /* 0x00006b00ff0477ac */ /* 0x000ea20008000a00 */
[----:B------:R-:W-:Y:S06]  /*0040*/  BSSY.RECONVERGENT B0, `(.L_x_22) ;  /* 0x00000e4000007945 */ /* 0x000fec0003800200 */
[----:B------:R-:W0:Y:S08]  /*0050*/  S2UR UR6, SR_CTAID.X ;  /* 0x00000000000679c3 */ /* 0x000e300000002500 */
[----:B------:R-:W0:Y:S08]  /*0060*/  LDC R0, c[0x0][0x360] ;  /* 0x0000d800ff007b82 */ /* 0x000e300000000800 */
[----:B------:R-:W3:Y:S01]  /*0070*/  LDC.64 R6, c[0x0][0x388] ;  /* 0x0000e200ff067b82 */ /* 0x000ee20000000a00 */
[----:B-1----:R-:W-:-:S02]  /*0080*/  LOP3.LUT R2, R2, 0xaad26b49, RZ, 0x3c, !PT ;  /* 0xaad26b4902027812 */ /* 0x002fc400078e3cff */
[----:B------:R-:W-:-:S03]  /*0090*/  LOP3.LUT R3, R3, 0xf7dcefdd, RZ, 0x3c, !PT ;  /* 0xf7dcefdd03037812 */ /* 0x000fc600078e3cff */
[----:B------:R-:W-:Y:S02]  /*00a0*/  IMAD R2, R2, 0x4182bed5, RZ ;  /* 0x4182bed502027824 */ /* 0x000fe400078e02ff */
[----:B------:R-:W-:Y:S02]  /*00b0*/  IMAD R3, R3, -0x658354e5, RZ ;  /* 0x9a7cab1b03037824 */ /* 0x000fe400078e02ff */
[C---:B------:R-:W-:Y:S01]  /*00c0*/  VIADD R11, R2.reuse, 0x583f19 ;  /* 0x00583f19020b7836 */ /* 0x040fe20000000000 */
[C---:B------:R-:W-:Y:S01]  /*00d0*/  LOP3.LUT R8, R2.reuse, 0x159a55e5, RZ, 0x3c, !PT ;  /* 0x159a55e502087812 */ /* 0x040fe200078e3cff */
[C---:B------:R-:W-:Y:S01]  /*00e0*/  VIADD R9, R3.reuse, 0x1f123bb5 ;  /* 0x1f123bb503097836 */ /* 0x040fe20000000000 */
[----:B------:R-:W-:Y:S02]  /*00f0*/  IADD3 R4, PT, PT, R2, 0x64f0c9, R3 ;  /* 0x0064f0c902047810 */ /* 0x000fe40007ffe003 */
[----:B------:R-:W-:Y:S01]  /*0100*/  LOP3.LUT R10, R3, 0x5491333, RZ, 0x3c, !PT ;  /* 0x05491333030a7812 */ /* 0x000fe200078e3cff */
[----:B0-----:R-:W-:-:S02]  /*0110*/  IMAD R0, R0, UR6, R5 ;  /* 0x0000000600007c24 */ /* 0x001fc4000f8e0205 */
[----:B------:R-:W-:-:S03]  /*0120*/  VIADD R5, R2, 0x75bcd15 ;  /* 0x075bcd1502057836 */ /* 0x000fc60000000000 */
[C---:B------:R-:W-:Y:S01]  /*0130*/  ISETP.NE.AND P0, PT, R0.reuse, RZ, PT ;  /* 0x000000ff0000720c */ /* 0x040fe20003f05270 */
[----:B---3--:R-:W-:-:S05]  /*0140*/  IMAD.WIDE.U32 R6, R0, 0x30, R6 ;  /* 0x0000003000067825 */ /* 0x008fca00078e0006 */
[----:B--2---:R0:W-:Y:S04]  /*0150*/  STG.E.64 desc[UR4][R6.64], R4 ;  /* 0x0000000406007986 */ /* 0x0041e8000c101b04 */
[----:B------:R0:W-:Y:S04]  /*0160*/  STG.E.64 desc[UR4][R6.64+0x8], R8 ;  /* 0x0000080806007986 */ /* 0x0001e8000c101b04 */
[----:B------:R0:W-:Y:S01]  /*0170*/  STG.E.64 desc[UR4][R6.64+0x10], R10 ;  /* 0x0000100a06007986 */ /* 0x0001e2000c101b04 */
[----:B------:R-:W-:Y:S05]  /*0180*/  @!P0 BRA `(.L_x_23) ;  /* 0x0000000c003c8947 */ /* 0x000fea0003800000 */
[----:B------:R-:W-:-:S07]  /*0190*/  CS2R R12, SRZ ;  /* 0x00000000000c7805 */ /* 0x000fce000001ff00 */
.L_x_29:
[----:B-1----:R-:W-:Y:S01]  /*01a0*/  LOP3.LUT R2, R0, 0x3, RZ, 0xc0, !PT ;  /* 0x0000000300027812 */ /* 0x002fe200078ec0ff */
[----:B------:R-:W-:Y:S03]  /*01b0*/  BSSY.RECONVERGENT B1, `(.L_x_24) ;  /* 0x00000c6000017945 */ /* 0x000fe60003800200 */
[----:B------:R-:W-:-:S04]  /*01c0*/  ISETP.NE.U32.AND P0, PT, R2, RZ, PT ;  /* 0x000000ff0200720c */ /* 0x000fc80003f05070 */
[----:B------:R-:W-:-:S13]  /*01d0*/  ISETP.NE.AND.EX P0, PT, RZ, RZ, PT, P0 ;  /* 0x000000ffff00720c */ /* 0x000fda0003f05300 */
[----:B------:R-:W-:Y:S05]  /*01e0*/  @!P0 BRA `(.L_x_25) ;  /* 0x0000000c00088947 */ /* 0x000fea0003800000 */
[----:B0-----:R-:W0:Y:S01]  /*01f0*/  LDC.64 R8, c[0x4][RZ] ;  /* 0x01000000ff087b82 */ /* 0x001e220000000a00 */
[----:B------:R-:W-:Y:S02]  /*0200*/  IMAD.MOV.U32 R14, RZ, RZ, RZ ;  /* 0x000000ffff0e7224 */ /* 0x000fe400078e00ff */
[----:B0-----:R-:W-:-:S07]  /*0210*/  IMAD.WIDE.U32 R8, R12, 0xc80, R8 ;  /* 0x00000c800c087825 */ /* 0x001fce00078e0008 */
.L_x_28:
[----:B-1----:R-:W-:Y:S01]  /*0220*/  IMAD.MOV.U32 R15, RZ, RZ, RZ ;  /* 0x000000ffff0f7224 */ /* 0x002fe200078e00ff */
[----:B------:R-:W-:Y:S01]  /*0230*/  CS2R R2, SRZ ;  /* 0x0000000000027805 */ /* 0x000fe2000001ff00 */
[----:B------:R-:W-:Y:S01]  /*0240*/  IMAD.MOV.U32 R17, RZ, RZ, RZ ;  /* 0x000000ffff117224 */ /* 0x000fe200078e00ff */
[----:B------:R-:W-:-:S07]  /*0250*/  CS2R R4, SRZ ;  /* 0x0000000000047805 */ /* 0x000fce000001ff00 */
.L_x_27:
[----:B------:R-:W-:-:S05]  /*0260*/  IMAD.WIDE.U32 R10, R17, 0x4, R6 ;  /* 0x00000004110a7825 */ /* 0x000fca00078e0006 */
[----:B------:R0:W5:Y:S01]  /*0270*/  LDG.E R16, desc[UR4][R10.64+0x4] ;  /* 0x000004040a107981 */ /* 0x000162000c1e1900 */
[----:B------:R-:W-:-:S07]  /*0280*/  IMAD.MOV.U32 R19, RZ, RZ, RZ ;  /* 0x000000ffff137224 */ /* 0x000fce00078e00ff */
.L_x_26:
[----:B-----5:R-:W-:Y:S01]  /*0290*/  SHF.R.U32.HI R24, RZ, R19, R16 ;  /* 0x00000013ff187219 */ /* 0x020fe20000011610 */
[----:B0-----:R-:W-:-:S03]  /*02a0*/  IMAD.SHL.U32 R10, R17, 0x20, RZ ;  /* 0x00000020110a7824 */ /* 0x001fc600078e00ff */
[----:B------:R-:W-:Y:S01]  /*02b0*/  LOP3.LUT R11, R24, 0x1, RZ, 0xc0, !PT ;  /* 0x00000001180b7812 */ /* 0x000fe200078ec0ff */
[----:B------:R-:W-:-:S03]  /*02c0*/  IMAD.IADD R10, R10, 0x1, R19 ;  /* 0x000000010a0a7824 */ /* 0x000fc600078e0213 */
[----:B------:R-:W-:Y:S01]  /*02d0*/  ISETP.NE.U32.AND P0, PT, R11, 0x1, PT ;  /* 0x000000010b00780c */ /* 0x000fe20003f05070 */
[----:B------:R-:W-:-:S03]  /*02e0*/  IMAD R11, R10, 0x5, RZ ;  /* 0x000000050a0b7824 */ /* 0x000fc600078e02ff */
[----:B------:R-:W-:Y:S01]  /*02f0*/  R2P PR, R24, 0x7e ;  /* 0x0000007e18007804 */ /* 0x000fe20000000000 */
[----:B------:R-:W-:-:S08]  /*0300*/  IMAD.WIDE.U32 R10, R11, 0x4, R8 ;  /* 0x000000040b0a7825 */ /* 0x000fd000078e0008 */
[----:B------:R-:W2:Y:S04]  /*0310*/  @!P0 LDG.E R18, desc[UR4][R10.64] ;  /* 0x000000040a128981 */ /* 0x000ea8000c1e1900 */
[----:B------:R-:W3:Y:S04]  /*0320*/  @!P0 LDG.E R20, desc[UR4][R10.64+0x10] ;  /* 0x000010040a148981 */ /* 0x000ee8000c1e1900 */
[----:B------:R-:W4:Y:S04]  /*0330*/  @P1 LDG.E R22, desc[UR4][R10.64+0x14] ;  /* 0x000014040a161981 */ /* 0x000f28000c1e1900 */
[----:B------:R-:W4:Y:S04]  /*0340*/  @P2 LDG.E R26, desc[UR4][R10.64+0x28] ;  /* 0x000028040a1a2981 */ /* 0x000f28000c1e1900 */
[----:B------:R-:W4:Y:S04]  /*0350*/  @!P0 LDG.E R21, desc[UR4][R10.64+0x4] ;  /* 0x000004040a158981 */ /* 0x000f28000c1e1900 */
[----:B------:R-:W4:Y:S04]  /*0360*/  @!P0 LDG.E R23, desc[UR4][R10.64+0xc] ;  /* 0x00000c040a178981 */ /* 0x000f28000c1e1900 */
[----:B------:R-:W4:Y:S04]  /*0370*/  @P1 LDG.E R25, desc[UR4][R10.64+0x18] ;  /* 0x000018040a191981 */ /* 0x000f28000c1e1900 */
[----:B------:R-:W4:Y:S04]  /*0380*/  @P3 LDG.E R28, desc[UR4][R10.64+0x3c] ;  /* 0x00003c040a1c3981 */ /* 0x000f28000c1e1900 */
[----:B------:R-:W4:Y:S01]  /*0390*/  @P6 LDG.E R27, desc[UR4][R10.64+0x7c] ;  /* 0x00007c040a1b6981 */ /* 0x000f22000c1e1900 */
[----:B--2---:R-:W-:-:S03]  /*03a0*/  @!P0 LOP3.LUT R15, R15, R18, RZ, 0x3c, !PT ;  /* 0x000000120f0f8212 */ /* 0x004fc600078e3cff */
[----:B------:R-:W2:Y:S01]  /*03b0*/  @!P0 LDG.E R18, desc[UR4][R10.64+0x8] ;  /* 0x000008040a128981 */ /* 0x000ea2000c1e1900 */
[----:B---3--:R-:W-:-:S03]  /*03c0*/  @!P0 LOP3.LUT R3, R3, R20, RZ, 0x3c, !PT ;  /* 0x0000001403038212 */ /* 0x008fc600078e3cff */
[----:B------:R-:W3:Y:S01]  /*03d0*/  @P1 LDG.E R20, desc[UR4][R10.64+0x24] ;  /* 0x000024040a141981 */ /* 0x000ee2000c1e1900 */
[----:B----4-:R-:W-:-:S03]  /*03e0*/  @P1 LOP3.LUT R15, R15, R22, RZ, 0x3c, !PT ;  /* 0x000000160f0f1212 */ /* 0x010fc600078e3cff */
[----:B------:R-:W4:Y:S01]  /*03f0*/  @P2 LDG.E R22, desc[UR4][R10.64+0x38] ;  /* 0x000038040a162981 */ /* 0x000f22000c1e1900 */
[----:B------:R-:W-:-:S03]  /*0400*/  @P2 LOP3.LUT R15, R15, R26, RZ, 0x3c, !PT ;  /* 0x0000001a0f0f2212 */ /* 0x000fc600078e3cff */
[----:B------:R-:W4:Y:S01]  /*0410*/  @P4 LDG.E R26, desc[UR4][R10.64+0x50] ;  /* 0x000050040a1a4981 */ /* 0x000f22000c1e1900 */
[----:B------:R-:W-:-:S03]  /*0420*/  @!P0 LOP3.LUT R4, R4, R21, RZ, 0x3c, !PT ;  /* 0x0000001504048212 */ /* 0x000fc600078e3cff */
[----:B------:R-:W4:Y:S01]  /*0430*/  @P1 LDG.E R21, desc[UR4][R10.64+0x20] ;  /* 0x000020040a151981 */ /* 0x000f22000c1e1900 */
[----:B------:R-:W-:-:S03]  /*0440*/  @!P0 LOP3.LUT R2, R2, R23, RZ, 0x3c, !PT ;  /* 0x0000001702028212 */ /* 0x000fc600078e3cff */
[----:B------:R-:W4:Y:S01]  /*0450*/  @P2 LDG.E R23, desc[UR4][R10.64+0x2c] ;  /* 0x00002c040a172981 */ /* 0x000f22000c1e1900 */
[----:B------:R-:W-:-:S03]  /*0460*/  @P1 LOP3.LUT R4, R4, R25, RZ, 0x3c, !PT ;  /* 0x0000001904041212 */ /* 0x000fc600078e3cff */
[----:B------:R-:W4:Y:S01]  /*0470*/  @P2 LDG.E R25, desc[UR4][R10.64+0x34] ;  /* 0x000034040a192981 */ /* 0x000f22000c1e1900 */
[----:B--2---:R-:W-:-:S03]  /*0480*/  @!P0 LOP3.LUT R5, R5, R18, RZ, 0x3c, !PT ;  /* 0x0000001205058212 */ /* 0x004fc600078e3cff */
[----:B------:R-:W2:Y:S01]  /*0490*/  @P1 LDG.E R18, desc[UR4][R10.64+0x1c] ;  /* 0x00001c040a121981 */ /* 0x000ea2000c1e1900 */
[----:B---3--:R-:W-:-:S03]  /*04a0*/  @P1 LOP3.LUT R3, R3, R20, RZ, 0x3c, !PT ;  /* 0x0000001403031212 */ /* 0x008fc600078e3cff */
[----:B------:R-:W3:Y:S01]  /*04b0*/  @P2 LDG.E R20, desc[UR4][R10.64+0x30] ;  /* 0x000030040a142981 */ /* 0x000ee2000c1e1900 */
[----:B----4-:R-:W-:-:S03]  /*04c0*/  @P2 LOP3.LUT R3, R3, R22, RZ, 0x3c, !PT ;  /* 0x0000001603032212 */ /* 0x010fc600078e3cff */
[----:B------:R-:W4:Y:S01]  /*04d0*/  @P3 LDG.E R22, desc[UR4][R10.64+0x4c] ;  /* 0x00004c040a163981 */ /* 0x000f22000c1e1900 */
[----:B------:R-:W-:-:S04]  /*04e0*/  @P3 LOP3.LUT R15, R15, R28, RZ, 0x3c, !PT ;  /* 0x0000001c0f0f3212 */ /* 0x000fc800078e3cff */
[----:B------:R-:W-:Y:S02]  /*04f0*/  @P4 LOP3.LUT R15, R15, R26, RZ, 0x3c, !PT ;  /* 0x0000001a0f0f4212 */ /* 0x000fe400078e3cff */
[----:B------:R-:W-:Y:S01]  /*0500*/  @P1 LOP3.LUT R2, R2, R21, RZ, 0x3c, !PT ;  /* 0x0000001502021212 */ /* 0x000fe200078e3cff */
[----:B------:R-:W4:Y:S04]  /*0510*/  @P5 LDG.E R26, desc[UR4][R10.64+0x64] ;  /* 0x000064040a1a5981 */ /* 0x000f28000c1e1900 */
[----:B------:R-:W4:Y:S01]  /*0520*/  @P3 LDG.E R21, desc[UR4][R10.64+0x40] ;  /* 0x000040040a153981 */ /* 0x000f22000c1e1900 */
[----:B------:R-:W-:Y:S02]  /*0530*/  @P2 LOP3.LUT R4, R4, R23, RZ, 0x3c, !PT ;  /* 0x0000001704042212 */ /* 0x000fe400078e3cff */
[----:B------:R-:W-:Y:S01]  /*0540*/  @P2 LOP3.LUT R2, R2, R25, RZ, 0x3c, !PT ;  /* 0x0000001902022212 */ /* 0x000fe200078e3cff */
[----:B------:R-:W4:Y:S04]  /*0550*/  @P3 LDG.E R23, desc[UR4][R10.64+0x48] ;  /* 0x000048040a173981 */ /* 0x000f28000c1e1900 */
[----:B------:R-:W4:Y:S01]  /*0560*/  @P4 LDG.E R25, desc[UR4][R10.64+0x54] ;  /* 0x000054040a194981 */ /* 0x000f22000c1e1900 */
[----:B--2---:R-:W-:-:S03]  /*0570*/  @P1 LOP3.LUT R5, R5, R18, RZ, 0x3c, !PT ;  /* 0x0000001205051212 */ /* 0x004fc600078e3cff */
[----:B------:R-:W2:Y:S01]  /*0580*/  @P3 LDG.E R18, desc[UR4][R10.64+0x44] ;  /* 0x000044040a123981 */ /* 0x000ea2000c1e1900 */
[----:B---3--:R-:W-:-:S03]  /*0590*/  @P2 LOP3.LUT R5, R5, R20, RZ, 0x3c, !PT ;  /* 0x0000001405052212 */ /* 0x008fc600078e3cff */
[----:B------:R-:W3:Y:S01]  /*05a0*/  @P4 LDG.E R20, desc[UR4][R10.64+0x58] ;  /* 0x000058040a144981 */ /* 0x000ee2000c1e1900 */
[----:B----4-:R-:W-:-:S03]  /*05b0*/  @P3 LOP3.LUT R3, R3, R22, RZ, 0x3c, !PT ;  /* 0x0000001603033212 */ /* 0x010fc600078e3cff */
[----:B------:R-:W4:Y:S01]  /*05c0*/  @P4 LDG.E R22, desc[UR4][R10.64+0x60] ;  /* 0x000060040a164981 */ /* 0x000f22000c1e1900 */
[----:B------:R-:W-:Y:S02]  /*05d0*/  LOP3.LUT P0, RZ, R24, 0x80, RZ, 0xc0, !PT ;  /* 0x0000008018ff7812 */ /* 0x000fe4000780c0ff */
[----:B------:R-:W-:Y:S02]  /*05e0*/  @P5 LOP3.LUT R15, R15, R26, RZ, 0x3c, !PT ;  /* 0x0000001a0f0f5212 */ /* 0x000fe400078e3cff */
[----:B------:R-:W4:Y:S01]  /*05f0*/  @P6 LDG.E R26, desc[UR4][R10.64+0x78] ;  /* 0x000078040a1a6981 */ /* 0x000f22000c1e1900 */
[----:B------:R-:W-:-:S03]  /*0600*/  @P3 LOP3.LUT R4, R4, R21, RZ, 0x3c, !PT ;  /* 0x0000001504043212 */ /* 0x000fc600078e3cff */
[----:B------:R-:W4:Y:S01]  /*0610*/  @P4 LDG.E R21, desc[UR4][R10.64+0x5c] ;  /* 0x00005c040a154981 */ /* 0x000f22000c1e1900 */
[----:B------:R-:W-:-:S03]  /*0620*/  @P3 LOP3.LUT R2, R2, R23, RZ, 0x3c, !PT ;  /* 0x0000001702023212 */ /* 0x000fc600078e3cff */
[----:B------:R-:W4:Y:S01]  /*0630*/  @P5 LDG.E R23, desc[UR4][R10.64+0x68] ;  /* 0x000068040a175981 */ /* 0x000f22000c1e1900 */
[----:B------:R-:W-:-:S03]  /*0640*/  @P4 LOP3.LUT R4, R4, R25, RZ, 0x3c, !PT ;  /* 0x0000001904044212 */ /* 0x000fc600078e3cff */
[----:B------:R-:W4:Y:S01]  /*0650*/  @P5 LDG.E R25, desc[UR4][R10.64+0x70] ;  /* 0x000070040a195981 */ /* 0x000f22000c1e1900 */
[----:B--2---:R-:W-:-:S03]  /*0660*/  @P3 LOP3.LUT R5, R5, R18, RZ, 0x3c, !PT ;  /* 0x0000001205053212 */ /* 0x004fc600078e3cff */
[----:B------:R-:W2:Y:S01]  /*0670*/  @P5 LDG.E R18, desc[UR4][R10.64+0x6c] ;  /* 0x00006c040a125981 */ /* 0x000ea2000c1e1900 */
[----:B---3--:R-:W-:-:S03]  /*0680*/  @P4 LOP3.LUT R5, R5, R20, RZ, 0x3c, !PT ;  /* 0x0000001405054212 */ /* 0x008fc600078e3cff */
[----:B------:R-:W3:Y:S01]  /*0690*/  @P5 LDG.E R20, desc[UR4][R10.64+0x74] ;  /* 0x000074040a145981 */ /* 0x000ee2000c1e1900 */
[----:B----4-:R-:W-:-:S03]  /*06a0*/  @P4 LOP3.LUT R3, R3, R22, RZ, 0x3c, !PT ;  /* 0x0000001603034212 */ /* 0x010fc600078e3cff */
[----:B------:R-:W4:Y:S01]  /*06b0*/  @P0 LDG.E R22, desc[UR4][R10.64+0x8c] ;  /* 0x00008c040a160981 */ /* 0x000f22000c1e1900 */
[----:B------:R-:W-:-:S03]  /*06c0*/  @P6 LOP3.LUT R15, R15, R26, RZ, 0x3c, !PT ;  /* 0x0000001a0f0f6212 */ /* 0x000fc600078e3cff */
        /* <DEDUP_REMOVED lines=13> */
[----:B------:R-:W-:Y:S02]  /*07a0*/  @P6 LOP3.LUT R4, R4, R27, RZ, 0x3c, !PT ;  /* 0x0000001b04046212 */ /* 0x000fe400078e3cff */
[----:B------:R-:W-:Y:S02]  /*07b0*/  @P6 LOP3.LUT R2, R2, R21, RZ, 0x3c, !PT ;  /* 0x0000001502026212 */ /* 0x000fe400078e3cff */
[----:B------:R-:W-:Y:S02]  /*07c0*/  @P0 LOP3.LUT R4, R4, R23, RZ, 0x3c, !PT ;  /* 0x0000001704040212 */ /* 0x000fe400078e3cff */
[----:B------:R-:W-:Y:S02]  /*07d0*/  @P0 LOP3.LUT R2, R2, R25, RZ, 0x3c, !PT ;  /* 0x0000001902020212 */ /* 0x000fe400078e3cff */
[----:B--2---:R-:W-:Y:S02]  /*07e0*/  @P6 LOP3.LUT R5, R5, R18, RZ, 0x3c, !PT ;  /* 0x0000001205056212 */ /* 0x004fe400078e3cff */
[----:B---3--:R-:W-:-:S02]  /*07f0*/  @P6 LOP3.LUT R3, R3, R20, RZ, 0x3c, !PT ;  /* 0x0000001403036212 */ /* 0x008fc400078e3cff */
[----:B----4-:R-:W-:Y:S02]  /*0800*/  @P0 LOP3.LUT R5, R5, R22, RZ, 0x3c, !PT ;  /* 0x0000001605050212 */ /* 0x010fe400078e3cff */
[----:B------:R-:W-:Y:S02]  /*0810*/  @P0 LOP3.LUT R3, R3, R26, RZ, 0x3c, !PT ;  /* 0x0000001a03030212 */ /* 0x000fe400078e3cff */
[----:B------:R-:W-:-:S13]  /*0820*/  R2P PR, R24.B1, 0x7f ;  /* 0x0000007f18007804 */ /* 0x000fda0000001000 */
[----:B------:R-:W2:Y:S04]  /*0830*/  @P0 LDG.E R18, desc[UR4][R10.64+0xa0] ;  /* 0x0000a0040a120981 */ /* 0x000ea8000c1e1900 */
[----:B------:R-:W3:Y:S04]  /*0840*/  @P1 LDG.E R22, desc[UR4][R10.64+0xb4] ;  /* 0x0000b4040a161981 */ /* 0x000ee8000c1e1900 */
[----:B------:R-:W4:Y:S04]  /*0850*/  @P2 LDG.E R26, desc[UR4][R10.64+0xc8] ;  /* 0x0000c8040a1a2981 */ /* 0x000f28000c1e1900 */
[----:B------:R-:W4:Y:S04]  /*0860*/  @P3 LDG.E R28, desc[UR4][R10.64+0xdc] ;  /* 0x0000dc040a1c3981 */ /* 0x000f28000c1e1900 */
[----:B------:R-:W4:Y:S04]  /*0870*/  @P0 LDG.E R23, desc[UR4][R10.64+0xa4] ;  /* 0x0000a4040a170981 */ /* 0x000f28000c1e1900 */
[----:B------:R-:W4:Y:S04]  /*0880*/  @P0 LDG.E R20, desc[UR4][R10.64+0xa8] ;  /* 0x0000a8040a140981 */ /* 0x000f28000c1e1900 */
[----:B------:R-:W4:Y:S04]  /*0890*/  @P4 LDG.E R25, desc[UR4][R10.64+0xf0] ;  /* 0x0000f0040a194981 */ /* 0x000f28000c1e1900 */
        /* <DEDUP_REMOVED lines=21> */
[----:B------:R-:W-:Y:S02]  /*09f0*/  LOP3.LUT P0, RZ, R24, 0x8000, RZ, 0xc0, !PT ;  /* 0x0000800018ff7812 */ /* 0x000fe4000780c0ff */
[----:B----4-:R-:W-:Y:S01]  /*0a00*/  @P5 LOP3.LUT R15, R15, R26, RZ, 0x3c, !PT ;  /* 0x0000001a0f0f5212 */ /* 0x010fe200078e3cff */
[----:B------:R-:W4:Y:S04]  /*0a10*/  @P3 LDG.E R24, desc[UR4][R10.64+0xe4] ;  /* 0x0000e4040a183981 */ /* 0x000f28000c1e1900 */
[----:B------:R-:W2:Y:S01]  /*0a20*/  @P6 LDG.E R26, desc[UR4][R10.64+0x118] ;  /* 0x000118040a1a6981 */ /* 0x000ea2000c1e1900 */
        /* <DEDUP_REMOVED lines=8> */
[----:B---3--:R-:W-:-:S03]  /*0ab0*/  @P2 LOP3.LUT R3, R3, R22, RZ, 0x3c, !PT ;  /* 0x0000001603032212 */ /* 0x008fc600078e3cff */
[----:B------:R-:W3:Y:S01]  /*0ac0*/  @P4 LDG.E R22, desc[UR4][R10.64+0x100] ;  /* 0x000100040a164981 */ /* 0x000ee2000c1e1900 */
[----:B--2---:R-:W-:-:S03]  /*0ad0*/  @P6 LOP3.LUT R15, R15, R26, RZ, 0x3c, !PT ;  /* 0x0000001a0f0f6212 */ /* 0x004fc600078e3cff */
[----:B------:R-:W2:Y:S01]  /*0ae0*/  @P0 LDG.E R26, desc[UR4][R10.64+0x12c] ;  /* 0x00012c040a1a0981 */ /* 0x000ea2000c1e1900 */
[----:B----4-:R-:W-:-:S03]  /*0af0*/  @P2 LOP3.LUT R2, R2, R23, RZ, 0x3c, !PT ;  /* 0x0000001702022212 */ /* 0x010fc600078e3cff */
[----:B------:R-:W4:Y:S01]  /*0b00*/  @P4 LDG.E R23, desc[UR4][R10.64+0xfc] ;  /* 0x0000fc040a174981 */ /* 0x000f22000c1e1900 */
[----:B------:R-:W-:-:S03]  /*0b10*/  @P2 LOP3.LUT R5, R5, R20, RZ, 0x3c, !PT ;  /* 0x0000001405052212 */ /* 0x000fc600078e3cff */
[----:B------:R-:W4:Y:S01]  /*0b20*/  @P4 LDG.E R20, desc[UR4][R10.64+0xf8] ;  /* 0x0000f8040a144981 */ /* 0x000f22000c1e1900 */
[----:B------:R-:W-:Y:S02]  /*0b30*/  @P3 LOP3.LUT R2, R2, R27, RZ, 0x3c, !PT ;  /* 0x0000001b02023212 */ /* 0x000fe400078e3cff */
[----:B------:R-:W-:Y:S01]  /*0b40*/  @P3 LOP3.LUT R4, R4, R25, RZ, 0x3c, !PT ;  /* 0x0000001904043212 */ /* 0x000fe200078e3cff */
[----:B------:R-:W4:Y:S01]  /*0b50*/  @P5 LDG.E R27, desc[UR4][R10.64+0x110] ;  /* 0x000110040a1b5981 */ /* 0x000f22000c1e1900 */
[----:B------:R-:W-:-:S03]  /*0b60*/  @P3 LOP3.LUT R5, R5, R24, RZ, 0x3c, !PT ;  /* 0x0000001805053212 */ /* 0x000fc600078e3cff */
[----:B------:R-:W4:Y:S04]  /*0b70*/  @P5 LDG.E R25, desc[UR4][R10.64+0x108] ;  /* 0x000108040a195981 */ /* 0x000f28000c1e1900 */
        /* <DEDUP_REMOVED lines=19> */
[----:B------:R-:W-:-:S05]  /*0cb0*/  VIADD R19, R19, 0x10 ;  /* 0x0000001013137836 */ /* 0x000fca0000000000 */
[----:B------:R-:W-:Y:S02]  /*0cc0*/  ISETP.NE.AND P1, PT, R19, 0x20, PT ;  /* 0x000000201300780c */ /* 0x000fe40003f25270 */
[----:B------:R-:W-:Y:S02]  /*0cd0*/  @P5 LOP3.LUT R3, R3, R18, RZ, 0x3c, !PT ;  /* 0x0000001203035212 */ /* 0x000fe400078e3cff */
[----:B------:R-:W-:Y:S02]  /*0ce0*/  @P6 LOP3.LUT R4, R4, R21, RZ, 0x3c, !PT ;  /* 0x0000001504046212 */ /* 0x000fe400078e3cff */
[----:B---3--:R-:W-:-:S04]  /*0cf0*/  @P6 LOP3.LUT R3, R3, R22, RZ, 0x3c, !PT ;  /* 0x0000001603036212 */ /* 0x008fc800078e3cff */
[----:B--2---:R-:W-:Y:S02]  /*0d00*/  @P0 LOP3.LUT R3, R3, R26, RZ, 0x3c, !PT ;  /* 0x0000001a03030212 */ /* 0x004fe400078e3cff */
[----:B----4-:R-:W-:Y:S02]  /*0d10*/  @P6 LOP3.LUT R2, R2, R23, RZ, 0x3c, !PT ;  /* 0x0000001702026212 */ /* 0x010fe400078e3cff */
[----:B------:R-:W-:Y:S02]  /*0d20*/  @P6 LOP3.LUT R5, R5, R20, RZ, 0x3c, !PT ;  /* 0x0000001405056212 */ /* 0x000fe400078e3cff */
[----:B------:R-:W-:Y:S02]  /*0d30*/  @P0 LOP3.LUT R2, R2, R27, RZ, 0x3c, !PT ;  /* 0x0000001b02020212 */ /* 0x000fe400078e3cff */
[----:B------:R-:W-:Y:S02]  /*0d40*/  @P0 LOP3.LUT R4, R4, R25, RZ, 0x3c, !PT ;  /* 0x0000001904040212 */ /* 0x000fe400078e3cff */
[----:B------:R-:W-:Y:S01]  /*0d50*/  @P0 LOP3.LUT R5, R5, R24, RZ, 0x3c, !PT ;  /* 0x0000001805050212 */ /* 0x000fe200078e3cff */
[----:B------:R-:W-:Y:S06]  /*0d60*/  @P1 BRA `(.L_x_26) ;  /* 0xfffffff400481947 */ /* 0x000fec000383ffff */
[----:B------:R-:W-:-:S05]  /*0d70*/  VIADD R17, R17, 0x1 ;  /* 0x0000000111117836 */ /* 0x000fca0000000000 */
[----:B------:R-:W-:-:S13]  /*0d80*/  ISETP.NE.AND P0, PT, R17, 0x5, PT ;  /* 0x000000051100780c */ /* 0x000fda0003f05270 */
[----:B------:R-:W-:Y:S05]  /*0d90*/  @P0 BRA `(.L_x_27) ;  /* 0xfffffff400300947 */ /* 0x000fea000383ffff */
[----:B------:R1:W-:Y:S01]  /*0da0*/  STG.E.64 desc[UR4][R6.64+0x8], R4 ;  /* 0x0000080406007986 */ /* 0x0003e2000c101b04 */
[----:B------:R-:W-:Y:S01]  /*0db0*/  VIADD R14, R14, 0x1 ;  /* 0x000000010e0e7836 */ /* 0x000fe20000000000 */
[----:B------:R-:W-:Y:S02]  /*0dc0*/  LOP3.LUT R11, R0, 0x3, RZ, 0xc0, !PT ;  /* 0x00000003000b7812 */ /* 0x000fe400078ec0ff */
[----:B------:R1:W-:Y:S02]  /*0dd0*/  STG.E.64 desc[UR4][R6.64+0x10], R2 ;  /* 0x0000100206007986 */ /* 0x0003e4000c101b04 */
[----:B------:R-:W-:Y:S02]  /*0de0*/  ISETP.GE.U32.AND P0, PT, R14, R11, PT ;  /* 0x0000000b0e00720c */ /* 0x000fe40003f06070 */
[----:B------:R1:W-:Y:S11]  /*0df0*/  STG.E desc[UR4][R6.64+0x4], R15 ;  /* 0x0000040f06007986 */ /* 0x0003f6000c101904 */
[----:B------:R-:W-:Y:S05]  /*0e00*/  @!P0 BRA `(.L_x_28) ;  /* 0xfffffff400048947 */ /* 0x000fea000383ffff */
.L_x_25:
[----:B------:R-:W-:Y:S05]  /*0e10*/  BSYNC.RECONVERGENT B1 ;  /* 0x0000000000017941 */ /* 0x000fea0003800200 */
.L_x_24:
[----:B------:R-:W-:Y:S01]  /*0e20*/  ISETP.GT.U32.AND P0, PT, R0, 0x3, PT ;  /* 0x000000030000780c */ /* 0x000fe20003f04070 */
[----:B------:R-:W-:Y:S01]  /*0e30*/  VIADD R12, R12, 0x1 ;  /* 0x000000010c0c7836 */ /* 0x000fe20000000000 */
[--C-:B------:R-:W-:Y:S02]  /*0e40*/  SHF.R.U64 R0, R0, 0x2, R13.reuse ;  /* 0x0000000200007819 */ /* 0x100fe4000000120d */
[----:B------:R-:W-:Y:S02]  /*0e50*/  ISETP.GT.U32.AND.EX P0, PT, R13, RZ, PT, P0 ;  /* 0x000000ff0d00720c */ /* 0x000fe40003f04100 */
[----:B------:R-:W-:-:S11]  /*0e60*/  SHF.R.U32.HI R13, RZ, 0x2, R13 ;  /* 0x00000002ff0d7819 */ /* 0x000fd6000001160d */
[----:B------:R-:W-:Y:S05]  /*0e70*/  @P0 BRA `(.L_x_29) ;  /* 0xfffffff000c80947 */ /* 0x000fea000383ffff */
.L_x_23:
[----:B------:R-:W-:Y:S05]  /*0e80*/  BSYNC.RECONVERGENT B0 ;  /* 0x0000000000007941 */ /* 0x000fea0003800200 */
.L_x_22:
[----:B------:R-:W-:Y:S04]  /*0e90*/  STG.E.64 desc[UR4][R6.64+0x18], RZ ;  /* 0x000018ff06007986 */ /* 0x000fe8000c101b04 */
[----:B------:R-:W-:Y:S04]  /*0ea0*/  STG.E desc[UR4][R6.64+0x20], RZ ;  /* 0x000020ff06007986 */ /* 0x000fe8000c101904 */
[----:B------:R-:W-:Y:S01]  /*0eb0*/  STG.E.64 desc[UR4][R6.64+0x28], RZ ;  /* 0x000028ff06007986 */ /* 0x000fe2000c101b04 */
[----:B------:R-:W-:Y:S05]  /*0ec0*/  EXIT ;  /* 0x000000000000794d */ /* 0x000fea0003800000 */
.L_x_30:
        /* <DEDUP_REMOVED lines=11> */
.L_x_37:


//--------------------- .nv.global.init           --------------------------
	.section	.nv.global.init,"aw",@progbits
	.align	4
.nv.global.init:
	.type		mrg32k3aM1SubSeq,@object
	.size		mrg32k3aM1SubSeq,(mrg32k3aM2SubSeq - mrg32k3aM1SubSeq)
mrg32k3aM1SubSeq:
        /*0000*/ 	.byte	0x0b, 0xcc, 0xee, 0x04, 0x73, 0x29, 0x8b, 0x6f, 0xf6, 0x53, 0x03, 0xf6, 0x23, 0xf6, 0xea, 0xda
        /* <DEDUP_REMOVED lines=125> */
	.type		mrg32k3aM2SubSeq,@object
	.size		mrg32k3aM2SubSeq,(mrg32k3aM1 - mrg32k3aM2SubSeq)
mrg32k3aM2SubSeq:
        /* <DEDUP_REMOVED lines=126> */
	.type		mrg32k3aM1,@object
	.size		mrg32k3aM1,(mrg32k3aM1Seq - mrg32k3aM1)
mrg32k3aM1:
        /* <DEDUP_REMOVED lines=144> */
	.type		mrg32k3aM1Seq,@object
	.size		mrg32k3aM1Seq,(mrg32k3aM2 - mrg32k3aM1Seq)
mrg32k3aM1Seq:
        /* <DEDUP_REMOVED lines=144> */
	.type		mrg32k3aM2,@object
	.size		mrg32k3aM2,(mrg32k3aM2Seq - mrg32k3aM2)
mrg32k3aM2:
        /* <DEDUP_REMOVED lines=144> */
	.type		mrg32k3aM2Seq,@object
	.size		mrg32k3aM2Seq,(precalc_xorwow_matrix - mrg32k3aM2Seq)
mrg32k3aM2Seq:
        /* <DEDUP_REMOVED lines=144> */
	.type		precalc_xorwow_matrix,@object
	.size		precalc_xorwow_matrix,(precalc_xorwow_offset_matrix - precalc_xorwow_matrix)
precalc_xorwow_matrix:
        /* <DEDUP_REMOVED lines=6400> */
	.type		precalc_xorwow_offset_matrix,@object
	.size		precalc_xorwow_offset_matrix,(.L_1 - precalc_xorwow_offset_matrix)
precalc_xorwow_offset_matrix:
        /* <DEDUP_REMOVED lines=6400> */
.L_1:


//--------------------- .nv.shared.reserved.0     --------------------------
	.section	.nv.shared.reserved.0,"aw",@nobits
	.weak		__nv_reservedSMEM_offset_0_alias
	.size		__nv_reservedSMEM_offset_0_alias, 0, 64
	.other		__nv_reservedSMEM_offset_0_alias,@"STO_CUDA_RESERVED_SHARED STV_DEFAULT"
__nv_reservedSMEM_offset_0_alias:
	.zero		0
	.zero		64


//--------------------- .nv.constant0._Z15mc_update_whiteIXadL_Z12delta_S_freePfmfEEEvS0_P17curandStateXORWOW --------------------------
	.section	.nv.constant0._Z15mc_update_whiteIXadL_Z12delta_S_freePfmfEEEvS0_P17curandStateXORWOW,"a",@progbits
	.sectionflags	@""
	.align	4
.nv.constant0._Z15mc_update_whiteIXadL_Z12delta_S_freePfmfEEEvS0_P17curandStateXORWOW:
	.zero		912


//--------------------- .nv.constant0._Z15mc_update_blackIXadL_Z12delta_S_freePfmfEEEvS0_P17curandStateXORWOW --------------------------
	.section	.nv.constant0._Z15mc_update_blackIXadL_Z12delta_S_freePfmfEEEvS0_P17curandStateXORWOW,"a",@progbits
	.sectionflags	@""
	.align	4
.nv.constant0._Z15mc_update_blackIXadL_Z12delta_S_freePfmfEEEvS0_P17curandStateXORWOW:
	.zero		912


//--------------------- .nv.constant0._Z16exchange_faces_3Pf --------------------------
	.section	.nv.constant0._Z16exchange_faces_3Pf,"a",@progbits
	.sectionflags	@""
	.align	4
.nv.constant0._Z16exchange_faces_3Pf:
	.zero		904


//--------------------- .nv.constant0._Z16exchange_faces_2Pf --------------------------
	.section	.nv.constant0._Z16exchange_faces_2Pf,"a",@progbits
	.sectionflags	@""
	.align	4
.nv.constant0._Z16exchange_faces_2Pf:
	.zero		904


//--------------------- .nv.constant0._Z16exchange_faces_1Pf --------------------------
	.section	.nv.constant0._Z16exchange_faces_1Pf,"a",@progbits
	.sectionflags	@""
	.align	4
.nv.constant0._Z16exchange_faces_1Pf:
	.zero		904


//--------------------- .nv.constant0._Z16exchange_faces_0Pf --------------------------
	.section	.nv.constant0._Z16exchange_faces_0Pf,"a",@progbits
	.sectionflags	@""
	.align	4
.nv.constant0._Z16exchange_faces_0Pf:
	.zero		904


//--------------------- .nv.constant0._Z8rng_inityP17curandStateXORWOW --------------------------
	.section	.nv.constant0._Z8rng_inityP17curandStateXORWOW,"a",@progbits
	.sectionflags	@""
	.align	4
.nv.constant0._Z8rng_inityP17curandStateXORWOW:
	.zero		912


//--------------------- SYMBOLS --------------------------

	.type		.nv.reservedSmem.offset0,@object
	.size		.nv.reservedSmem.offset0,0x4
